	.target	sm_100a

	.elftype	@"ET_EXEC"


//--------------------- .note.nv.tkinfo           --------------------------
	.section	.note.nv.tkinfo,"",@"SHT_NOTE"
	.sectionflags	@"SHF_NOTE_NV_TKINFO"
	.tkinfo
        /*0018*/ 	.word	0x00000002
        /*0030*/ 	.string	""
        /*0030*/ 	.string	"ptxas"
        /*0030*/ 	.string	"Cuda compilation tools, release 13.0, V13.0.88"
        /*0030*/ 	.string	"Build cuda_13.0.r13.0/compiler.36424714_0"
        /*0030*/ 	.string	"-arch sm_100a -m 64 "



//--------------------- .note.nv.cuinfo           --------------------------
	.section	.note.nv.cuinfo,"",@"SHT_NOTE"
	.sectionflags	@"SHF_NOTE_NV_CUINFO"
        /*0018*/ 	.short	0x0002
        /*001a*/ 	.short	0x0064
        /*001c*/ 	.short	0x0082
	.zero		2


//--------------------- .nv.info                  --------------------------
	.section	.nv.info,"",@"SHT_CUDA_INFO"
	.align	4


	//----- nvinfo : EIATTR_REGCOUNT
	.align		4
        /*0000*/ 	.byte	0x04, 0x2f
        /*0002*/ 	.short	(.L_19 - .L_18)
	.align		4
.L_18:
        /*0004*/ 	.word	index@(_ZN7cutlass13device_kernelINS_4gemm6kernel13GemmUniversalIN4cute5tupleIJiiiiEEENS1_10collective13CollectiveMmaINS1_35MainloopSm100TmaUmmaWarpSpecializedILi8ELi2ELi4ENS5_IJNS4_1CILi4EEENSA_ILi2EEENSA_ILi1EEEEEEEENS5_IJNSA_ILi256EEENSA_ILi128EEENSA_ILi32EEEEEEfNS5_IJlSD_lEEEfSK_NS4_8TiledMMAINS4_8MMA_AtomIJNS4_23SM100_MMA_TF32_2x1SM_SSINS_10tfloat32_tESO_fLi256ELi128ELNS4_4UMMA5MajorE0ELSQ_0ELNSP_7ScaleInE0ELSR_0EEEEEENS4_6LayoutINS5_IJSD_SD_SD_EEENS5_IJNSA_ILi0EEESW_SW_EEEEENS5_IJNS4_10UnderscoreESZ_SZ_EEEEENS4_28SM100_TMA_2SM_LOAD_MULTICASTENS4_14ComposedLayoutINS4_7SwizzleILi3ELi4ELi3EEENS4_18smem_ptr_flag_bitsILi32EEENSU_INS5_IJNSA_ILi8EEESI_EEENS5_IJSI_SD_EEEEEEEvNS4_8identityES12_S1C_vS1D_EENS_8epilogue10collective18CollectiveEpilogueINS1F_23Sm100TmaWarpSpecializedILi4ELi2ELi16ELb1ELb0EEEJNS5_IJSH_SH_SI_EEENS5_IJNSU_ISH_SD_EENSU_INSA_ILi16EEESD_EEEEEfSK_fSK_NS1F_6fusion15FusionCallbacksIS1J_NS1P_17LinearCombinationIffffLNS_15FloatRoundStyleE2EEES1K_S1O_JEEENS4_5SM1004TMEM4LOAD26SM100_TMEM_LOAD_32dp32b16xENS4_13SM90_TMA_LOADENS13_INS14_ILi2ELi4ELi3EEES17_NSU_INS5_IJS18_S1M_EEENS5_IJS1M_SD_EEEEEEENS4_39AutoVectorizingCopyWithAssumedAlignmentILi128EEENS4_14SM90_TMA_STOREES24_S26_S26_EEEvvEEEEvNT_6ParamsE)
        /*0008*/ 	.word	0x00000050


	//----- nvinfo : EIATTR_FRAME_SIZE
	.align		4
.L_19:
        /*000c*/ 	.byte	0x04, 0x11
        /*000e*/ 	.short	(.L_21 - .L_20)
	.align		4
.L_20:
        /*0010*/ 	.word	index@($__internal_2_$__cuda_sm10x_tcgen05_guardrail_trap_unallocated_columns_being_dealloced)
        /*0014*/ 	.word	0x00000000


	//----- nvinfo : EIATTR_FRAME_SIZE
	.align		4
.L_21:
        /*0018*/ 	.byte	0x04, 0x11
        /*001a*/ 	.short	(.L_23 - .L_22)
	.align		4
.L_22:
        /*001c*/ 	.word	index@($__internal_1_$__cuda_sm10x_tcgen05_guardrail_trap_phase_invalid_during_alloc)
        /*0020*/ 	.word	0x00000000


	//----- nvinfo : EIATTR_FRAME_SIZE
	.align		4
.L_23:
        /*0024*/ 	.byte	0x04, 0x11
        /*0026*/ 	.short	(.L_25 - .L_24)
	.align		4
.L_24:
        /*0028*/ 	.word	index@($__internal_0_$__cuda_sm10x_tcgen05_guardrail_trap_col_being_dealloced_not_returned_by_alloc)
        /*002c*/ 	.word	0x00000000


	//----- nvinfo : EIATTR_FRAME_SIZE
	.align		4
.L_25:
        /*0030*/ 	.byte	0x04, 0x11
        /*0032*/ 	.short	(.L_27 - .L_26)
	.align		4
.L_26:
        /*0034*/ 	.word	index@(_ZN7cutlass13device_kernelINS_4gemm6kernel13GemmUniversalIN4cute5tupleIJiiiiEEENS1_10collective13CollectiveMmaINS1_35MainloopSm100TmaUmmaWarpSpecializedILi8ELi2ELi4ENS5_IJNS4_1CILi4EEENSA_ILi2EEENSA_ILi1EEEEEEEENS5_IJNSA_ILi256EEENSA_ILi128EEENSA_ILi32EEEEEEfNS5_IJlSD_lEEEfSK_NS4_8TiledMMAINS4_8MMA_AtomIJNS4_23SM100_MMA_TF32_2x1SM_SSINS_10tfloat32_tESO_fLi256ELi128ELNS4_4UMMA5MajorE0ELSQ_0ELNSP_7ScaleInE0ELSR_0EEEEEENS4_6LayoutINS5_IJSD_SD_SD_EEENS5_IJNSA_ILi0EEESW_SW_EEEEENS5_IJNS4_10UnderscoreESZ_SZ_EEEEENS4_28SM100_TMA_2SM_LOAD_MULTICASTENS4_14ComposedLayoutINS4_7SwizzleILi3ELi4ELi3EEENS4_18smem_ptr_flag_bitsILi32EEENSU_INS5_IJNSA_ILi8EEESI_EEENS5_IJSI_SD_EEEEEEEvNS4_8identityES12_S1C_vS1D_EENS_8epilogue10collective18CollectiveEpilogueINS1F_23Sm100TmaWarpSpecializedILi4ELi2ELi16ELb1ELb0EEEJNS5_IJSH_SH_SI_EEENS5_IJNSU_ISH_SD_EENSU_INSA_ILi16EEESD_EEEEEfSK_fSK_NS1F_6fusion15FusionCallbacksIS1J_NS1P_17LinearCombinationIffffLNS_15FloatRoundStyleE2EEES1K_S1O_JEEENS4_5SM1004TMEM4LOAD26SM100_TMEM_LOAD_32dp32b16xENS4_13SM90_TMA_LOADENS13_INS14_ILi2ELi4ELi3EEES17_NSU_INS5_IJS18_S1M_EEENS5_IJS1M_SD_EEEEEEENS4_39AutoVectorizingCopyWithAssumedAlignmentILi128EEENS4_14SM90_TMA_STOREES24_S26_S26_EEEvvEEEEvNT_6ParamsE)
        /*0038*/ 	.word	0x00000000


	//----- nvinfo : EIATTR_MIN_STACK_SIZE
	.align		4
.L_27:
        /*003c*/ 	.byte	0x04, 0x12
        /*003e*/ 	.short	(.L_29 - .L_28)
	.align		4
.L_28:
        /*0040*/ 	.word	index@(_ZN7cutlass13device_kernelINS_4gemm6kernel13GemmUniversalIN4cute5tupleIJiiiiEEENS1_10collective13CollectiveMmaINS1_35MainloopSm100TmaUmmaWarpSpecializedILi8ELi2ELi4ENS5_IJNS4_1CILi4EEENSA_ILi2EEENSA_ILi1EEEEEEEENS5_IJNSA_ILi256EEENSA_ILi128EEENSA_ILi32EEEEEEfNS5_IJlSD_lEEEfSK_NS4_8TiledMMAINS4_8MMA_AtomIJNS4_23SM100_MMA_TF32_2x1SM_SSINS_10tfloat32_tESO_fLi256ELi128ELNS4_4UMMA5MajorE0ELSQ_0ELNSP_7ScaleInE0ELSR_0EEEEEENS4_6LayoutINS5_IJSD_SD_SD_EEENS5_IJNSA_ILi0EEESW_SW_EEEEENS5_IJNS4_10UnderscoreESZ_SZ_EEEEENS4_28SM100_TMA_2SM_LOAD_MULTICASTENS4_14ComposedLayoutINS4_7SwizzleILi3ELi4ELi3EEENS4_18smem_ptr_flag_bitsILi32EEENSU_INS5_IJNSA_ILi8EEESI_EEENS5_IJSI_SD_EEEEEEEvNS4_8identityES12_S1C_vS1D_EENS_8epilogue10collective18CollectiveEpilogueINS1F_23Sm100TmaWarpSpecializedILi4ELi2ELi16ELb1ELb0EEEJNS5_IJSH_SH_SI_EEENS5_IJNSU_ISH_SD_EENSU_INSA_ILi16EEESD_EEEEEfSK_fSK_NS1F_6fusion15FusionCallbacksIS1J_NS1P_17LinearCombinationIffffLNS_15FloatRoundStyleE2EEES1K_S1O_JEEENS4_5SM1004TMEM4LOAD26SM100_TMEM_LOAD_32dp32b16xENS4_13SM90_TMA_LOADENS13_INS14_ILi2ELi4ELi3EEES17_NSU_INS5_IJS18_S1M_EEENS5_IJS1M_SD_EEEEEEENS4_39AutoVectorizingCopyWithAssumedAlignmentILi128EEENS4_14SM90_TMA_STOREES24_S26_S26_EEEvvEEEEvNT_6ParamsE)
        /*0044*/ 	.word	0x00000000
.L_29:


//--------------------- .nv.compat                --------------------------
	.section	.nv.compat,"",@"SHT_CUDA_COMPAT_INFO"
	.align	4
        /*0000*/ 	.byte	0x02, 0x09, 0x01, 0x00, 0x02, 0x02, 0x02, 0x00, 0x02, 0x05, 0x05, 0x00, 0x03, 0x07, 0x01, 0x01
        /*0010*/ 	.byte	0x02, 0x03, 0x01, 0x00, 0x02, 0x06, 0x01, 0x00, 0x04, 0x0b, 0x08, 0x00, 0x09, 0x00, 0x00, 0x00
        /*0020*/ 	.byte	0x00, 0x00, 0x00, 0x00


//--------------------- .nv.info._ZN7cutlass13device_kernelINS_4gemm6kernel13GemmUniversalIN4cute5tupleIJiiiiEEENS1_10collective13CollectiveMmaINS1_35MainloopSm100TmaUmmaWarpSpecializedILi8ELi2ELi4ENS5_IJNS4_1CILi4EEENSA_ILi2EEENSA_ILi1EEEEEEEENS5_IJNSA_ILi256EEENSA_ILi128EEENSA_ILi32EEEEEEfNS5_IJlSD_lEEEfSK_NS4_8TiledMMAINS4_8MMA_AtomIJNS4_23SM100_MMA_TF32_2x1SM_SSINS_10tfloat32_tESO_fLi256ELi128ELNS4_4UMMA5MajorE0ELSQ_0ELNSP_7ScaleInE0ELSR_0EEEEEENS4_6LayoutINS5_IJSD_SD_SD_EEENS5_IJNSA_ILi0EEESW_SW_EEEEENS5_IJNS4_10UnderscoreESZ_SZ_EEEEENS4_28SM100_TMA_2SM_LOAD_MULTICASTENS4_14ComposedLayoutINS4_7SwizzleILi3ELi4ELi3EEENS4_18smem_ptr_flag_bitsILi32EEENSU_INS5_IJNSA_ILi8EEESI_EEENS5_IJSI_SD_EEEEEEEvNS4_8identityES12_S1C_vS1D_EENS_8epilogue10collective18CollectiveEpilogueINS1F_23Sm100TmaWarpSpecializedILi4ELi2ELi16ELb1ELb0EEEJNS5_IJSH_SH_SI_EEENS5_IJNSU_ISH_SD_EENSU_INSA_ILi16EEESD_EEEEEfSK_fSK_NS1F_6fusion15FusionCallbacksIS1J_NS1P_17LinearCombinationIffffLNS_15FloatRoundStyleE2EEES1K_S1O_JEEENS4_5SM1004TMEM4LOAD26SM100_TMEM_LOAD_32dp32b16xENS4_13SM90_TMA_LOADENS13_INS14_ILi2ELi4ELi3EEES17_NSU_INS5_IJS18_S1M_EEENS5_IJS1M_SD_EEEEEEENS4_39AutoVectorizingCopyWithAssumedAlignmentILi128EEENS4_14SM90_TMA_STOREES24_S26_S26_EEEvvEEEEvNT_6ParamsE --------------------------
	.section	.nv.info._ZN7cutlass13device_kernelINS_4gemm6kernel13GemmUniversalIN4cute5tupleIJiiiiEEENS1_10collective13CollectiveMmaINS1_35MainloopSm100TmaUmmaWarpSpecializedILi8ELi2ELi4ENS5_IJNS4_1CILi4EEENSA_ILi2EEENSA_ILi1EEEEEEEENS5_IJNSA_ILi256EEENSA_ILi128EEENSA_ILi32EEEEEEfNS5_IJlSD_lEEEfSK_NS4_8TiledMMAINS4_8MMA_AtomIJNS4_23SM100_MMA_TF32_2x1SM_SSINS_10tfloat32_tESO_fLi256ELi128ELNS4_4UMMA5MajorE0ELSQ_0ELNSP_7ScaleInE0ELSR_0EEEEEENS4_6LayoutINS5_IJSD_SD_SD_EEENS5_IJNSA_ILi0EEESW_SW_EEEEENS5_IJNS4_10UnderscoreESZ_SZ_EEEEENS4_28SM100_TMA_2SM_LOAD_MULTICASTENS4_14ComposedLayoutINS4_7SwizzleILi3ELi4ELi3EEENS4_18smem_ptr_flag_bitsILi32EEENSU_INS5_IJNSA_ILi8EEESI_EEENS5_IJSI_SD_EEEEEEEvNS4_8identityES12_S1C_vS1D_EENS_8epilogue10collective18CollectiveEpilogueINS1F_23Sm100TmaWarpSpecializedILi4ELi2ELi16ELb1ELb0EEEJNS5_IJSH_SH_SI_EEENS5_IJNSU_ISH_SD_EENSU_INSA_ILi16EEESD_EEEEEfSK_fSK_NS1F_6fusion15FusionCallbacksIS1J_NS1P_17LinearCombinationIffffLNS_15FloatRoundStyleE2EEES1K_S1O_JEEENS4_5SM1004TMEM4LOAD26SM100_TMEM_LOAD_32dp32b16xENS4_13SM90_TMA_LOADENS13_INS14_ILi2ELi4ELi3EEES17_NSU_INS5_IJS18_S1M_EEENS5_IJS1M_SD_EEEEEEENS4_39AutoVectorizingCopyWithAssumedAlignmentILi128EEENS4_14SM90_TMA_STOREES24_S26_S26_EEEvvEEEEvNT_6ParamsE,"",@"SHT_CUDA_INFO"
	.sectionflags	@""
	.align	4


	//----- nvinfo : EIATTR_CUDA_API_VERSION
	.align		4
        /*0000*/ 	.byte	0x04, 0x37
        /*0002*/ 	.short	(.L_31 - .L_30)
.L_30:
        /*0004*/ 	.word	0x00000082


	//----- nvinfo : EIATTR_KPARAM_INFO
	.align		4
.L_31:
        /*0008*/ 	.byte	0x04, 0x17
        /*000a*/ 	.short	(.L_33 - .L_32)
.L_32:
        /*000c*/ 	.word	0x00000000
        /*0010*/ 	.short	0x0000
        /*0012*/ 	.short	0x0000
        /*0014*/ 	.byte	0x00, 0xf0, 0x01, 0x20


	//----- nvinfo : EIATTR_AT_ENTRY_FRAGMENTS
	.align		4
.L_33:
        /*0018*/ 	.byte	0x04, 0x4f
        /*001a*/ 	.short	(.L_35 - .L_34)


	//   ....[0]....
.L_34:
        /*001c*/ 	.word	0x00000007


	//----- nvinfo : EIATTR_RESERVED_SMEM_USED
	.align		4
.L_35:
        /*0020*/ 	.byte	0x01, 0x41
	.zero		2


	//----- nvinfo : EIATTR_SPARSE_MMA_MASK
	.align		4
        /*0024*/ 	.byte	0x03, 0x50
        /*0026*/ 	.short	0x0000


	//----- nvinfo : EIATTR_TCGEN05_2CTA_USED
	.align		4
        /*0028*/ 	.byte	0x01, 0x52
	.zero		2


	//----- nvinfo : EIATTR_MAXREG_COUNT
	.align		4
        /*002c*/ 	.byte	0x03, 0x1b
        /*002e*/ 	.short	0x00ff


	//----- nvinfo : EIATTR_NUM_BARRIERS
	.align		4
        /*0030*/ 	.byte	0x02, 0x4c
        /*0032*/ 	.byte	0x07
	.zero		1


	//----- nvinfo : EIATTR_EXTERNS
	.align		4
        /*0034*/ 	.byte	0x04, 0x0f
        /*0036*/ 	.short	(.L_37 - .L_36)


	//   ....[0]....
	.align		4
.L_36:
        /*0038*/ 	.word	index@(__assertfail)


	//----- nvinfo : EIATTR_MERCURY_ISA_VERSION
	.align		4
.L_37:
        /*003c*/ 	.byte	0x03, 0x5f
        /*003e*/ 	.short	0x0101


	//----- nvinfo : EIATTR_INT_WARP_WIDE_INSTR_OFFSETS
	.align		4
        /*0040*/ 	.byte	0x04, 0x31
        /*0042*/ 	.short	(.L_39 - .L_38)


	//   ....[0]....
.L_38:
        /*0044*/ 	.word	0x00000e50


	//   ....[1]....
        /*0048*/ 	.word	0x00000f10


	//   ....[2]....
        /*004c*/ 	.word	0x00004830


	//   ....[3]....
        /*0050*/ 	.word	0x00004860


	//   ....[4]....
        /*0054*/ 	.word	0x00004880


	//   ....[5]....
        /*0058*/ 	.word	0x00005400


	//   ....[6]....
        /*005c*/ 	.word	0x00005460


	//   ....[7]....
        /*0060*/ 	.word	0x00005540


	//   ....[8]....
        /*0064*/ 	.word	0x000055b0


	//   ....[9]....
        /*0068*/ 	.word	0x00005690


	//   ....[10]....
        /*006c*/ 	.word	0x00005700


	//   ....[11]....
        /*0070*/ 	.word	0x000057f0


	//   ....[12]....
        /*0074*/ 	.word	0x00005860


	//   ....[13]....
        /*0078*/ 	.word	0x00005960


	//   ....[14]....
        /*007c*/ 	.word	0x000059e0


	//   ....[15]....
        /*0080*/ 	.word	0x00005ae0


	//   ....[16]....
        /*0084*/ 	.word	0x00005b60


	//   ....[17]....
        /*0088*/ 	.word	0x00005c60


	//   ....[18]....
        /*008c*/ 	.word	0x00005ce0


	//   ....[19]....
        /*0090*/ 	.word	0x00005dd0


	//   ....[20]....
        /*0094*/ 	.word	0x00005e60


	//----- nvinfo : EIATTR_COOP_GROUP_MASK_REGIDS
	.align		4
.L_39:
        /*0098*/ 	.byte	0x04, 0x29
        /*009a*/ 	.short	(.L_41 - .L_40)


	//   ....[0]....
.L_40:
        /*009c*/ 	.word	0xffffffff


	//   ....[1]....
        /*00a0*/ 	.word	0xffffffff


	//   ....[2]....
        /*00a4*/ 	.word	0xffffffff


	//   ....[3]....
        /*00a8*/ 	.word	0xffffffff


	//   ....[4]....
        /*00ac*/ 	.word	0xffffffff


	//   ....[5]....
        /*00b0*/ 	.word	0xffffffff


	//   ....[6]....
        /*00b4*/ 	.word	0xffffffff


	//   ....[7]....
        /*00b8*/ 	.word	0xffffffff


	//   ....[8]....
        /*00bc*/ 	.word	0xffffffff


	//   ....[9]....
        /*00c0*/ 	.word	0xffffffff


	//   ....[10]....
        /*00c4*/ 	.word	0xffffffff


	//   ....[11]....
        /*00c8*/ 	.word	0xffffffff


	//   ....[12]....
        /*00cc*/ 	.word	0xffffffff


	//   ....[13]....
        /*00d0*/ 	.word	0xffffffff


	//----- nvinfo : EIATTR_COOP_GROUP_INSTR_OFFSETS
	.align		4
.L_41:
        /*00d4*/ 	.byte	0x04, 0x28
        /*00d6*/ 	.short	(.L_43 - .L_42)


	//   ....[0]....
.L_42:
        /*00d8*/ 	.word	0x000000b0


	//   ....[1]....
        /*00dc*/ 	.word	0x00000510


	//   ....[2]....
        /*00e0*/ 	.word	0x00000760


	//   ....[3]....
        /*00e4*/ 	.word	0x00000900


	//   ....[4]....
        /*00e8*/ 	.word	0x00000a00


	//   ....[5]....
        /*00ec*/ 	.word	0x00000b70


	//   ....[6]....
        /*00f0*/ 	.word	0x00000d10


	//   ....[7]....
        /*00f4*/ 	.word	0x00000f70


	//   ....[8]....
        /*00f8*/ 	.word	0x000024e0


	//   ....[9]....
        /*00fc*/ 	.word	0x00003610


	//   ....[10]....
        /*0100*/ 	.word	0x00003ae0


	//   ....[11]....
        /*0104*/ 	.word	0x00003b10


	//   ....[12]....
        /*0108*/ 	.word	0x00004730


	//   ....[13]....
        /*010c*/ 	.word	0x00004940


	//----- nvinfo : EIATTR_VRC_CTA_INIT_COUNT
	.align		4
.L_43:
        /*0110*/ 	.byte	0x02, 0x4a
        /*0112*/ 	.byte	0x80
	.zero		1


	//----- nvinfo : EIATTR_SYSCALL_OFFSETS
	.align		4
        /*0114*/ 	.byte	0x04, 0x46
        /*0116*/ 	.short	(.L_45 - .L_44)


	//   ....[0]....
.L_44:
        /*0118*/ 	.word	0x00006ae0


	//   ....[1]....
        /*011c*/ 	.word	0x00006bd0


	//   ....[2]....
        /*0120*/ 	.word	0x00007320


	//   ....[3]....
        /*0124*/ 	.word	0x00007aa0


	//   ....[4]....
        /*0128*/ 	.word	0x000081f0


	//   ....[5]....
        /*012c*/ 	.word	0x00008980


	//   ....[6]....
        /*0130*/ 	.word	0x00009110


	//   ....[7]....
        /*0134*/ 	.word	0x000098d0


	//   ....[8]....
        /*0138*/ 	.word	0x0000a060


	//   ....[9]....
        /*013c*/ 	.word	0x0000a7a0


	//----- nvinfo : EIATTR_MBARRIER_INSTR_OFFSETS
	.align		4
.L_45:
        /*0140*/ 	.byte	0x04, 0x39
        /*0142*/ 	.short	(.L_47 - .L_46)


	//   ....[0]....
.L_46:
        /*0144*/ 	.word	0x00000650
        /*0148*/ 	.word	0x000000ff
        /*014c*/ 	.word	0x00000000
        /*0150*/ 	.short	0x0100
        /*0152*/ 	.byte	0x04
	.zero		1


	//   ....[1]....
        /*0154*/ 	.word	0x00000660
        /*0158*/ 	.word	0x000000ff
        /*015c*/ 	.word	0x00000040
        /*0160*/ 	.short	0x0100
        /*0162*/ 	.byte	0x04
	.zero		1


	//   ....[2]....
        /*0164*/ 	.word	0x00000670
        /*0168*/ 	.word	0x000000ff
        /*016c*/ 	.word	0x00000008
        /*0170*/ 	.short	0x0100
        /*0172*/ 	.byte	0x04
	.zero		1


	//   ....[3]....
        /*0174*/ 	.word	0x00000680
        /*0178*/ 	.word	0x000000ff
        /*017c*/ 	.word	0x00000048
        /*0180*/ 	.short	0x0100
        /*0182*/ 	.byte	0x04
	.zero		1


	//   ....[4]....
        /*0184*/ 	.word	0x00000690
        /*0188*/ 	.word	0x000000ff
        /*018c*/ 	.word	0x00000010
        /*0190*/ 	.short	0x0100
        /*0192*/ 	.byte	0x04
	.zero		1


	//   ....[5]....
        /*0194*/ 	.word	0x000006a0
        /*0198*/ 	.word	0x000000ff
        /*019c*/ 	.word	0x00000050
        /*01a0*/ 	.short	0x0100
        /*01a2*/ 	.byte	0x04
	.zero		1


	//   ....[6]....
        /*01a4*/ 	.word	0x000006b0
        /*01a8*/ 	.word	0x000000ff
        /*01ac*/ 	.word	0x00000018
        /*01b0*/ 	.short	0x0100
        /*01b2*/ 	.byte	0x04
	.zero		1


	//   ....[7]....
        /*01b4*/ 	.word	0x000006c0
        /*01b8*/ 	.word	0x000000ff
        /*01bc*/ 	.word	0x00000058
        /*01c0*/ 	.short	0x0100
        /*01c2*/ 	.byte	0x04
	.zero		1


	//   ....[8]....
        /*01c4*/ 	.word	0x000006d0
        /*01c8*/ 	.word	0x000000ff
        /*01cc*/ 	.word	0x00000020
        /*01d0*/ 	.short	0x0100
        /*01d2*/ 	.byte	0x04
	.zero		1


	//   ....[9]....
        /*01d4*/ 	.word	0x000006e0
        /*01d8*/ 	.word	0x000000ff
        /*01dc*/ 	.word	0x00000060
        /*01e0*/ 	.short	0x0100
        /*01e2*/ 	.byte	0x04
	.zero		1


	//   ....[10]....
        /*01e4*/ 	.word	0x000006f0
        /*01e8*/ 	.word	0x000000ff
        /*01ec*/ 	.word	0x00000028
        /*01f0*/ 	.short	0x0100
        /*01f2*/ 	.byte	0x04
	.zero		1


	//   ....[11]....
        /*01f4*/ 	.word	0x00000700
        /*01f8*/ 	.word	0x000000ff
        /*01fc*/ 	.word	0x00000068
        /*0200*/ 	.short	0x0100
        /*0202*/ 	.byte	0x04
	.zero		1


	//   ....[12]....
        /*0204*/ 	.word	0x00000710
        /*0208*/ 	.word	0x000000ff
        /*020c*/ 	.word	0x00000030
        /*0210*/ 	.short	0x0100
        /*0212*/ 	.byte	0x04
	.zero		1


	//   ....[13]....
        /*0214*/ 	.word	0x00000720
        /*0218*/ 	.word	0x000000ff
        /*021c*/ 	.word	0x00000070
        /*0220*/ 	.short	0x0100
        /*0222*/ 	.byte	0x04
	.zero		1


	//   ....[14]....
        /*0224*/ 	.word	0x00000730
        /*0228*/ 	.word	0x000000ff
        /*022c*/ 	.word	0x00000038
        /*0230*/ 	.short	0x0100
        /*0232*/ 	.byte	0x04
	.zero		1


	//   ....[15]....
        /*0234*/ 	.word	0x00000740
        /*0238*/ 	.word	0x000000ff
        /*023c*/ 	.word	0x00000078
        /*0240*/ 	.short	0x0100
        /*0242*/ 	.byte	0x04
	.zero		1


	//   ....[16]....
        /*0244*/ 	.word	0x00000870
        /*0248*/ 	.word	0x000000ff
        /*024c*/ 	.word	0x00000080
        /*0250*/ 	.short	0x0100
        /*0252*/ 	.byte	0x04
	.zero		1


	//   ....[17]....
        /*0254*/ 	.word	0x00000880
        /*0258*/ 	.word	0x000000ff
        /*025c*/ 	.word	0x000000a0
        /*0260*/ 	.short	0x0100
        /*0262*/ 	.byte	0x04
	.zero		1


	//   ....[18]....
        /*0264*/ 	.word	0x00000890
        /*0268*/ 	.word	0x000000ff
        /*026c*/ 	.word	0x00000088
        /*0270*/ 	.short	0x0100
        /*0272*/ 	.byte	0x04
	.zero		1


	//   ....[19]....
        /*0274*/ 	.word	0x000008a0
        /*0278*/ 	.word	0x000000ff
        /*027c*/ 	.word	0x000000a8
        /*0280*/ 	.short	0x0100
        /*0282*/ 	.byte	0x04
	.zero		1


	//   ....[20]....
        /*0284*/ 	.word	0x000008b0
        /*0288*/ 	.word	0x000000ff
        /*028c*/ 	.word	0x00000090
        /*0290*/ 	.short	0x0100
        /*0292*/ 	.byte	0x04
	.zero		1


	//   ....[21]....
        /*0294*/ 	.word	0x000008c0
        /*0298*/ 	.word	0x000000ff
        /*029c*/ 	.word	0x000000b0
        /*02a0*/ 	.short	0x0100
        /*02a2*/ 	.byte	0x04
	.zero		1


	//   ....[22]....
        /*02a4*/ 	.word	0x000008d0
        /*02a8*/ 	.word	0x000000ff
        /*02ac*/ 	.word	0x00000098
        /*02b0*/ 	.short	0x0100
        /*02b2*/ 	.byte	0x04
	.zero		1


	//   ....[23]....
        /*02b4*/ 	.word	0x000008e0
        /*02b8*/ 	.word	0x000000ff
        /*02bc*/ 	.word	0x000000b8
        /*02c0*/ 	.short	0x0100
        /*02c2*/ 	.byte	0x04
	.zero		1


	//   ....[24]....
        /*02c4*/ 	.word	0x000009d0
        /*02c8*/ 	.word	0x000000ff
        /*02cc*/ 	.word	0x000000c0
        /*02d0*/ 	.short	0x0100
        /*02d2*/ 	.byte	0x06
	.zero		1


	//   ....[25]....
        /*02d4*/ 	.word	0x000009e0
        /*02d8*/ 	.word	0x000000ff
        /*02dc*/ 	.word	0x000000c8
        /*02e0*/ 	.short	0x0100
        /*02e2*/ 	.byte	0x06
	.zero		1


	//   ....[26]....
        /*02e4*/ 	.word	0x00000b20
        /*02e8*/ 	.word	0x000000ff
        /*02ec*/ 	.word	0x000000d0
        /*02f0*/ 	.short	0x0100
        /*02f2*/ 	.byte	0x06
	.zero		1


	//   ....[27]....
        /*02f4*/ 	.word	0x00000b30
        /*02f8*/ 	.word	0x000000ff
        /*02fc*/ 	.word	0x000000e0
        /*0300*/ 	.short	0x0100
        /*0302*/ 	.byte	0x06
	.zero		1


	//   ....[28]....
        /*0304*/ 	.word	0x00000b40
        /*0308*/ 	.word	0x000000ff
        /*030c*/ 	.word	0x000000d8
        /*0310*/ 	.short	0x0100
        /*0312*/ 	.byte	0x06
	.zero		1


	//   ....[29]....
        /*0314*/ 	.word	0x00000b50
        /*0318*/ 	.word	0x000000ff
        /*031c*/ 	.word	0x000000e8
        /*0320*/ 	.short	0x0100
        /*0322*/ 	.byte	0x06
	.zero		1


	//   ....[30]....
        /*0324*/ 	.word	0x00000c80
        /*0328*/ 	.word	0x000000ff
        /*032c*/ 	.word	0x000000f0
        /*0330*/ 	.short	0x0100
        /*0332*/ 	.byte	0x04
	.zero		1


	//   ....[31]....
        /*0334*/ 	.word	0x00000c90
        /*0338*/ 	.word	0x000000ff
        /*033c*/ 	.word	0x00000110
        /*0340*/ 	.short	0x0100
        /*0342*/ 	.byte	0x04
	.zero		1


	//   ....[32]....
        /*0344*/ 	.word	0x00000ca0
        /*0348*/ 	.word	0x000000ff
        /*034c*/ 	.word	0x000000f8
        /*0350*/ 	.short	0x0100
        /*0352*/ 	.byte	0x04
	.zero		1


	//   ....[33]....
        /*0354*/ 	.word	0x00000cb0
        /*0358*/ 	.word	0x000000ff
        /*035c*/ 	.word	0x00000118
        /*0360*/ 	.short	0x0100
        /*0362*/ 	.byte	0x04
	.zero		1


	//   ....[34]....
        /*0364*/ 	.word	0x00000cc0
        /*0368*/ 	.word	0x000000ff
        /*036c*/ 	.word	0x00000100
        /*0370*/ 	.short	0x0100
        /*0372*/ 	.byte	0x04
	.zero		1


	//   ....[35]....
        /*0374*/ 	.word	0x00000cd0
        /*0378*/ 	.word	0x000000ff
        /*037c*/ 	.word	0x00000120
        /*0380*/ 	.short	0x0100
        /*0382*/ 	.byte	0x04
	.zero		1


	//   ....[36]....
        /*0384*/ 	.word	0x00000ce0
        /*0388*/ 	.word	0x000000ff
        /*038c*/ 	.word	0x00000108
        /*0390*/ 	.short	0x0100
        /*0392*/ 	.byte	0x04
	.zero		1


	//   ....[37]....
        /*0394*/ 	.word	0x00000cf0
        /*0398*/ 	.word	0x000000ff
        /*039c*/ 	.word	0x00000128
        /*03a0*/ 	.short	0x0100
        /*03a2*/ 	.byte	0x04
	.zero		1


	//   ....[38]....
        /*03a4*/ 	.word	0x00000df0
        /*03a8*/ 	.word	0x000000ff
        /*03ac*/ 	.word	0x00000130
        /*03b0*/ 	.short	0x0100
        /*03b2*/ 	.byte	0x04
	.zero		1


	//   ....[39]....
        /*03b4*/ 	.word	0x00000e00
        /*03b8*/ 	.word	0x000000ff
        /*03bc*/ 	.word	0x00000140
        /*03c0*/ 	.short	0x0100
        /*03c2*/ 	.byte	0x04
	.zero		1


	//   ....[40]....
        /*03c4*/ 	.word	0x00000e10
        /*03c8*/ 	.word	0x000000ff
        /*03cc*/ 	.word	0x00000138
        /*03d0*/ 	.short	0x0100
        /*03d2*/ 	.byte	0x04
	.zero		1


	//   ....[41]....
        /*03d4*/ 	.word	0x00000e20
        /*03d8*/ 	.word	0x000000ff
        /*03dc*/ 	.word	0x00000148
        /*03e0*/ 	.short	0x0100
        /*03e2*/ 	.byte	0x04
	.zero		1


	//   ....[42]....
        /*03e4*/ 	.word	0x00000f30
        /*03e8*/ 	.word	0x000000ff
        /*03ec*/ 	.word	0x00000150
        /*03f0*/ 	.short	0x0100
        /*03f2*/ 	.byte	0x06
	.zero		1


	//   ....[43]....
        /*03f4*/ 	.word	0x00001d00
        /*03f8*/ 	.word	0x00000000
        /*03fc*/ 	.word	0x00000140
        /*0400*/ 	.short	0x010a
        /*0402*/ 	.byte	0xff
	.zero		1


	//   ....[44]....
        /*0404*/ 	.word	0x00001d30
        /*0408*/ 	.word	0x00000000
        /*040c*/ 	.word	0x00000130
        /*0410*/ 	.short	0x0101
        /*0412*/ 	.byte	0xff
	.zero		1


	//   ....[45]....
        /*0414*/ 	.word	0x00001dd0
        /*0418*/ 	.word	0x000000ff
        /*041c*/ 	.word	0x00000040
        /*0420*/ 	.short	0x010a
        /*0422*/ 	.byte	0x04
	.zero		1


	//   ....[46]....
        /*0424*/ 	.word	0x00001ea0
        /*0428*/ 	.word	0x000000ff
        /*042c*/ 	.word	0x00000040
        /*0430*/ 	.short	0x010a
        /*0432*/ 	.byte	0x21
	.zero		1


	//   ....[47]....
        /*0434*/ 	.word	0x00002050
        /*0438*/ 	.word	0x000000ff
        /*043c*/ 	.word	0x00000040
        /*0440*/ 	.short	0x010a
        /*0442*/ 	.byte	0x05
	.zero		1


	//   ....[48]....
        /*0444*/ 	.word	0x00002190
        /*0448*/ 	.word	0x000000ff
        /*044c*/ 	.word	0x000000c8
        /*0450*/ 	.short	0x0101
        /*0452*/ 	.byte	0x0d
	.zero		1


	//   ....[49]....
        /*0454*/ 	.word	0x000021b0
        /*0458*/ 	.word	0x000000ff
        /*045c*/ 	.word	0x00000040
        /*0460*/ 	.short	0x010a
        /*0462*/ 	.byte	0x04
	.zero		1


	//   ....[50]....
        /*0464*/ 	.word	0x00002230
        /*0468*/ 	.word	0x000000ff
        /*046c*/ 	.word	0x00000040
        /*0470*/ 	.short	0x010a
        /*0472*/ 	.byte	0x11
	.zero		1


	//   ....[51]....
        /*0474*/ 	.word	0x000023c0
        /*0478*/ 	.word	0x000000ff
        /*047c*/ 	.word	0x00000040
        /*0480*/ 	.short	0x010a
        /*0482*/ 	.byte	0x05
	.zero		1


	//   ....[52]....
        /*0484*/ 	.word	0x00002510
        /*0488*/ 	.word	0x00000003
        /*048c*/ 	.word	0x000000d0
        /*0490*/ 	.short	0x010a
        /*0492*/ 	.byte	0xff
	.zero		1


	//   ....[53]....
        /*0494*/ 	.word	0x00002660
        /*0498*/ 	.word	0x00000000
        /*049c*/ 	.word	0x00000000
        /*04a0*/ 	.short	0x0101
        /*04a2*/ 	.byte	0xff
	.zero		1


	//   ....[54]....
        /*04a4*/ 	.word	0x00002c20
        /*04a8*/ 	.word	0x000000ff
        /*04ac*/ 	.word	0x00000000
        /*04b0*/ 	.short	0x010a
        /*04b2*/ 	.byte	0x04
	.zero		1


	//   ....[55]....
        /*04b4*/ 	.word	0x00002cb0
        /*04b8*/ 	.word	0x000000ff
        /*04bc*/ 	.word	0x00000000
        /*04c0*/ 	.short	0x010a
        /*04c2*/ 	.byte	0x05
	.zero		1


	//   ....[56]....
        /*04c4*/ 	.word	0x00002d40
        /*04c8*/ 	.word	0x000000ff
        /*04cc*/ 	.word	0x00000000
        /*04d0*/ 	.short	0x010a
        /*04d2*/ 	.byte	0x05
	.zero		1


	//   ....[57]....
        /*04d4*/ 	.word	0x00002dd0
        /*04d8*/ 	.word	0x000000ff
        /*04dc*/ 	.word	0x00000000
        /*04e0*/ 	.short	0x010a
        /*04e2*/ 	.byte	0x05
	.zero		1


	//   ....[58]....
        /*04e4*/ 	.word	0x00002e60
        /*04e8*/ 	.word	0x000000ff
        /*04ec*/ 	.word	0x00000000
        /*04f0*/ 	.short	0x010a
        /*04f2*/ 	.byte	0x05
	.zero		1


	//   ....[59]....
        /*04f4*/ 	.word	0x00002ef0
        /*04f8*/ 	.word	0x000000ff
        /*04fc*/ 	.word	0x00000000
        /*0500*/ 	.short	0x010a
        /*0502*/ 	.byte	0x05
	.zero		1


	//   ....[60]....
        /*0504*/ 	.word	0x00002f80
        /*0508*/ 	.word	0x000000ff
        /*050c*/ 	.word	0x00000000
        /*0510*/ 	.short	0x010a
        /*0512*/ 	.byte	0x05
	.zero		1


	//   ....[61]....
        /*0514*/ 	.word	0x00003020
        /*0518*/ 	.word	0x00000000
        /*051c*/ 	.word	0x00000000
        /*0520*/ 	.short	0x010a
        /*0522*/ 	.byte	0xff
	.zero		1


	//   ....[62]....
        /*0524*/ 	.word	0x00003160
        /*0528*/ 	.word	0x00000002
        /*052c*/ 	.word	0x00000130
        /*0530*/ 	.short	0x010a
        /*0532*/ 	.byte	0xff
	.zero		1


	//   ....[63]....
        /*0534*/ 	.word	0x000031d0
        /*0538*/ 	.word	0x00000002
        /*053c*/ 	.word	0x00000000
        /*0540*/ 	.short	0x0101
        /*0542*/ 	.byte	0xff
	.zero		1


	//   ....[64]....
        /*0544*/ 	.word	0x000031f0
        /*0548*/ 	.word	0x000000ff
        /*054c*/ 	.word	0x000000e0
        /*0550*/ 	.short	0x010a
        /*0552*/ 	.byte	0x04
	.zero		1


	//   ....[65]....
        /*0554*/ 	.word	0x00003310
        /*0558*/ 	.word	0x00000002
        /*055c*/ 	.word	0x000000d0
        /*0560*/ 	.short	0x010a
        /*0562*/ 	.byte	0xff
	.zero		1


	//   ....[66]....
        /*0564*/ 	.word	0x00003410
        /*0568*/ 	.word	0x00000002
        /*056c*/ 	.word	0x00000000
        /*0570*/ 	.short	0x0101
        /*0572*/ 	.byte	0xff
	.zero		1


	//   ....[67]....
        /*0574*/ 	.word	0x000034a0
        /*0578*/ 	.word	0x000000ff
        /*057c*/ 	.word	0x000000e0
        /*0580*/ 	.short	0x0106
        /*0582*/ 	.byte	0x04
	.zero		1


	//   ....[68]....
        /*0584*/ 	.word	0x000034c0
        /*0588*/ 	.word	0x000000ff
        /*058c*/ 	.word	0x000000e0
        /*0590*/ 	.short	0x010a
        /*0592*/ 	.byte	0x04
	.zero		1


	//   ....[69]....
        /*0594*/ 	.word	0x00003550
        /*0598*/ 	.word	0x000000ff
        /*059c*/ 	.word	0x000000e0
        /*05a0*/ 	.short	0x0106
        /*05a2*/ 	.byte	0x07
	.zero		1


	//   ....[70]....
        /*05a4*/ 	.word	0x00003590
        /*05a8*/ 	.word	0x00000000
        /*05ac*/ 	.word	0x000000e0
        /*05b0*/ 	.short	0x010a
        /*05b2*/ 	.byte	0xff
	.zero		1


	//   ....[71]....
        /*05b4*/ 	.word	0x000037e0
        /*05b8*/ 	.word	0x000000ff
        /*05bc*/ 	.word	0x00000008
        /*05c0*/ 	.short	0x010a
        /*05c2*/ 	.byte	0x05
	.zero		1


	//   ....[72]....
        /*05c4*/ 	.word	0x00003800
        /*05c8*/ 	.word	0x000000ff
        /*05cc*/ 	.word	0x00000008
        /*05d0*/ 	.short	0x010a
        /*05d2*/ 	.byte	0x05
	.zero		1


	//   ....[73]....
        /*05d4*/ 	.word	0x00003990
        /*05d8*/ 	.word	0x000000ff
        /*05dc*/ 	.word	0x00000008
        /*05e0*/ 	.short	0x010a
        /*05e2*/ 	.byte	0x05
	.zero		1


	//   ....[74]....
        /*05e4*/ 	.word	0x000039b0
        /*05e8*/ 	.word	0x000000ff
        /*05ec*/ 	.word	0x00000008
        /*05f0*/ 	.short	0x010a
        /*05f2*/ 	.byte	0x05
	.zero		1


	//   ....[75]....
        /*05f4*/ 	.word	0x00003a70
        /*05f8*/ 	.word	0x000000ff
        /*05fc*/ 	.word	0x00000000
        /*0600*/ 	.short	0x0101
        /*0602*/ 	.byte	0x04
	.zero		1


	//   ....[76]....
        /*0604*/ 	.word	0x00003db0
        /*0608*/ 	.word	0x00000000
        /*060c*/ 	.word	0x000000d0
        /*0610*/ 	.short	0x010a
        /*0612*/ 	.byte	0xff
	.zero		1


	//   ....[77]....
        /*0614*/ 	.word	0x00003e70
        /*0618*/ 	.word	0x00000000
        /*061c*/ 	.word	0x00000000
        /*0620*/ 	.short	0x0101
        /*0622*/ 	.byte	0xff
	.zero		1


	//   ....[78]....
        /*0624*/ 	.word	0x00003f30
        /*0628*/ 	.word	0x000000ff
        /*062c*/ 	.word	0x00000000
        /*0630*/ 	.short	0x010a
        /*0632*/ 	.byte	0x04
	.zero		1


	//   ....[79]....
        /*0634*/ 	.word	0x00003f40
        /*0638*/ 	.word	0x000000ff
        /*063c*/ 	.word	0x00000110
        /*0640*/ 	.short	0x010a
        /*0642*/ 	.byte	0x1f
	.zero		1


	//   ....[80]....
        /*0644*/ 	.word	0x00003ff0
        /*0648*/ 	.word	0x000000ff
        /*064c*/ 	.word	0x00000000
        /*0650*/ 	.short	0x010a
        /*0652*/ 	.byte	0x05
	.zero		1


	//   ....[81]....
        /*0654*/ 	.word	0x00004120
        /*0658*/ 	.word	0x000000ff
        /*065c*/ 	.word	0x00000000
        /*0660*/ 	.short	0x010a
        /*0662*/ 	.byte	0x04
	.zero		1


	//   ....[82]....
        /*0664*/ 	.word	0x00004420
        /*0668*/ 	.word	0x000000ff
        /*066c*/ 	.word	0x00000000
        /*0670*/ 	.short	0x010a
        /*0672*/ 	.byte	0x04
	.zero		1


	//   ....[83]....
        /*0674*/ 	.word	0x000044b0
        /*0678*/ 	.word	0x000000ff
        /*067c*/ 	.word	0x00000000
        /*0680*/ 	.short	0x010a
        /*0682*/ 	.byte	0x05
	.zero		1


	//   ....[84]....
        /*0684*/ 	.word	0x00004540
        /*0688*/ 	.word	0x000000ff
        /*068c*/ 	.word	0x00000000
        /*0690*/ 	.short	0x010a
        /*0692*/ 	.byte	0x05
	.zero		1


	//   ....[85]....
        /*0694*/ 	.word	0x000045e0
        /*0698*/ 	.word	0x00000000
        /*069c*/ 	.word	0x00000000
        /*06a0*/ 	.short	0x010a
        /*06a2*/ 	.byte	0xff
	.zero		1


	//   ....[86]....
        /*06a4*/ 	.word	0x00004620
        /*06a8*/ 	.word	0x00000000
        /*06ac*/ 	.word	0x00000000
        /*06b0*/ 	.short	0x010a
        /*06b2*/ 	.byte	0xff
	.zero		1


	//   ....[87]....
        /*06b4*/ 	.word	0x00004690
        /*06b8*/ 	.word	0x000000ff
        /*06bc*/ 	.word	0x00000000
        /*06c0*/ 	.short	0x0101
        /*06c2*/ 	.byte	0x04
	.zero		1


	//   ....[88]....
        /*06c4*/ 	.word	0x000046d0
        /*06c8*/ 	.word	0x000000ff
        /*06cc*/ 	.word	0x00000150
        /*06d0*/ 	.short	0x010a
        /*06d2*/ 	.byte	0x1a
	.zero		1


	//   ....[89]....
        /*06d4*/ 	.word	0x00004720
        /*06d8*/ 	.word	0x000000ff
        /*06dc*/ 	.word	0x00000000
        /*06e0*/ 	.short	0x0101
        /*06e2*/ 	.byte	0x04
	.zero		1


	//   ....[90]....
        /*06e4*/ 	.word	0x00004bf0
        /*06e8*/ 	.word	0x0000000c
        /*06ec*/ 	.word	0x000000d0
        /*06f0*/ 	.short	0x010a
        /*06f2*/ 	.byte	0xff
	.zero		1


	//   ....[91]....
        /*06f4*/ 	.word	0x00004d60
        /*06f8*/ 	.word	0x00000000
        /*06fc*/ 	.word	0x00000000
        /*0700*/ 	.short	0x0101
        /*0702*/ 	.byte	0xff
	.zero		1


	//   ....[92]....
        /*0704*/ 	.word	0x00005200
        /*0708*/ 	.word	0x000000ff
        /*070c*/ 	.word	0x000000c8
        /*0710*/ 	.short	0x010a
        /*0712*/ 	.byte	0x15
	.zero		1


	//   ....[93]....
        /*0714*/ 	.word	0x00005380
        /*0718*/ 	.word	0x000000ff
        /*071c*/ 	.word	0x000000a0
        /*0720*/ 	.short	0x010a
        /*0722*/ 	.byte	0x15
	.zero		1


	//   ....[94]....
        /*0724*/ 	.word	0x000054f0
        /*0728*/ 	.word	0x000000ff
        /*072c*/ 	.word	0x00000080
        /*0730*/ 	.short	0x010b
        /*0732*/ 	.byte	0x15
	.zero		1


	//   ....[95]....
        /*0734*/ 	.word	0x00005500
        /*0738*/ 	.word	0x000000ff
        /*073c*/ 	.word	0x00000000
        /*0740*/ 	.short	0x0101
        /*0742*/ 	.byte	0x25
	.zero		1


	//   ....[96]....
        /*0744*/ 	.word	0x00005510
        /*0748*/ 	.word	0x000000ff
        /*074c*/ 	.word	0x000000a8
        /*0750*/ 	.short	0x010a
        /*0752*/ 	.byte	0x15
	.zero		1


	//   ....[97]....
        /*0754*/ 	.word	0x00005640
        /*0758*/ 	.word	0x000000ff
        /*075c*/ 	.word	0x00000088
        /*0760*/ 	.short	0x010b
        /*0762*/ 	.byte	0x15
	.zero		1


	//   ....[98]....
        /*0764*/ 	.word	0x00005650
        /*0768*/ 	.word	0x000000ff
        /*076c*/ 	.word	0x00000000
        /*0770*/ 	.short	0x0101
        /*0772*/ 	.byte	0x1f
	.zero		1


	//   ....[99]....
        /*0774*/ 	.word	0x00005660
        /*0778*/ 	.word	0x000000ff
        /*077c*/ 	.word	0x000000b0
        /*0780*/ 	.short	0x010a
        /*0782*/ 	.byte	0x15
	.zero		1


	//   ....[100]....
        /*0784*/ 	.word	0x000057a0
        /*0788*/ 	.word	0x000000ff
        /*078c*/ 	.word	0x00000090
        /*0790*/ 	.short	0x010b
        /*0792*/ 	.byte	0x15
	.zero		1


	//   ....[101]....
        /*0794*/ 	.word	0x000057b0
        /*0798*/ 	.word	0x000000ff
        /*079c*/ 	.word	0x00000000
        /*07a0*/ 	.short	0x0101
        /*07a2*/ 	.byte	0x1e
	.zero		1


	//   ....[102]....
        /*07a4*/ 	.word	0x000057c0
        /*07a8*/ 	.word	0x000000ff
        /*07ac*/ 	.word	0x000000b8
        /*07b0*/ 	.short	0x010a
        /*07b2*/ 	.byte	0x15
	.zero		1


	//   ....[103]....
        /*07b4*/ 	.word	0x00005910
        /*07b8*/ 	.word	0x000000ff
        /*07bc*/ 	.word	0x00000098
        /*07c0*/ 	.short	0x010b
        /*07c2*/ 	.byte	0x15
	.zero		1


	//   ....[104]....
        /*07c4*/ 	.word	0x00005920
        /*07c8*/ 	.word	0x000000ff
        /*07cc*/ 	.word	0x00000000
        /*07d0*/ 	.short	0x0101
        /*07d2*/ 	.byte	0x1d
	.zero		1


	//   ....[105]....
        /*07d4*/ 	.word	0x00005930
        /*07d8*/ 	.word	0x000000ff
        /*07dc*/ 	.word	0x000000a0
        /*07e0*/ 	.short	0x010a
        /*07e2*/ 	.byte	0x15
	.zero		1


	//   ....[106]....
        /*07e4*/ 	.word	0x00005a90
        /*07e8*/ 	.word	0x000000ff
        /*07ec*/ 	.word	0x00000080
        /*07f0*/ 	.short	0x010b
        /*07f2*/ 	.byte	0x15
	.zero		1


	//   ....[107]....
        /*07f4*/ 	.word	0x00005aa0
        /*07f8*/ 	.word	0x000000ff
        /*07fc*/ 	.word	0x00000000
        /*0800*/ 	.short	0x0101
        /*0802*/ 	.byte	0x25
	.zero		1


	//   ....[108]....
        /*0804*/ 	.word	0x00005ab0
        /*0808*/ 	.word	0x000000ff
        /*080c*/ 	.word	0x000000a8
        /*0810*/ 	.short	0x010a
        /*0812*/ 	.byte	0x15
	.zero		1


	//   ....[109]....
        /*0814*/ 	.word	0x00005c10
        /*0818*/ 	.word	0x000000ff
        /*081c*/ 	.word	0x00000088
        /*0820*/ 	.short	0x010b
        /*0822*/ 	.byte	0x15
	.zero		1


	//   ....[110]....
        /*0824*/ 	.word	0x00005c20
        /*0828*/ 	.word	0x000000ff
        /*082c*/ 	.word	0x00000000
        /*0830*/ 	.short	0x0101
        /*0832*/ 	.byte	0x1f
	.zero		1


	//   ....[111]....
        /*0834*/ 	.word	0x00005c30
        /*0838*/ 	.word	0x000000ff
        /*083c*/ 	.word	0x000000b0
        /*0840*/ 	.short	0x010a
        /*0842*/ 	.byte	0x15
	.zero		1


	//   ....[112]....
        /*0844*/ 	.word	0x00005d80
        /*0848*/ 	.word	0x000000ff
        /*084c*/ 	.word	0x00000090
        /*0850*/ 	.short	0x010b
        /*0852*/ 	.byte	0x15
	.zero		1


	//   ....[113]....
        /*0854*/ 	.word	0x00005d90
        /*0858*/ 	.word	0x000000ff
        /*085c*/ 	.word	0x00000000
        /*0860*/ 	.short	0x0101
        /*0862*/ 	.byte	0x1e
	.zero		1


	//   ....[114]....
        /*0864*/ 	.word	0x00005da0
        /*0868*/ 	.word	0x000000ff
        /*086c*/ 	.word	0x000000b8
        /*0870*/ 	.short	0x010a
        /*0872*/ 	.byte	0x15
	.zero		1


	//   ....[115]....
        /*0874*/ 	.word	0x00005f90
        /*0878*/ 	.word	0x000000ff
        /*087c*/ 	.word	0x00000098
        /*0880*/ 	.short	0x010b
        /*0882*/ 	.byte	0x15
	.zero		1


	//   ....[116]....
        /*0884*/ 	.word	0x00005fa0
        /*0888*/ 	.word	0x000000ff
        /*088c*/ 	.word	0x00000000
        /*0890*/ 	.short	0x0101
        /*0892*/ 	.byte	0x1d
	.zero		1


	//   ....[117]....
        /*0894*/ 	.word	0x00005fc0
        /*0898*/ 	.word	0x000000ff
        /*089c*/ 	.word	0x000000a0
        /*08a0*/ 	.short	0x010a
        /*08a2*/ 	.byte	0x15
	.zero		1


	//   ....[118]....
        /*08a4*/ 	.word	0x00005fe0
        /*08a8*/ 	.word	0x000000ff
        /*08ac*/ 	.word	0x000000a8
        /*08b0*/ 	.short	0x010a
        /*08b2*/ 	.byte	0x15
	.zero		1


	//   ....[119]....
        /*08b4*/ 	.word	0x00006000
        /*08b8*/ 	.word	0x000000ff
        /*08bc*/ 	.word	0x000000b0
        /*08c0*/ 	.short	0x010a
        /*08c2*/ 	.byte	0x15
	.zero		1


	//   ....[120]....
        /*08c4*/ 	.word	0x00006050
        /*08c8*/ 	.word	0x00000002
        /*08cc*/ 	.word	0x000000b8
        /*08d0*/ 	.short	0x010a
        /*08d2*/ 	.byte	0xff
	.zero		1


	//   ....[121]....
        /*08d4*/ 	.word	0x00006370
        /*08d8*/ 	.word	0x00000003
        /*08dc*/ 	.word	0x000000d0
        /*08e0*/ 	.short	0x010a
        /*08e2*/ 	.byte	0xff
	.zero		1


	//   ....[122]....
        /*08e4*/ 	.word	0x000064f0
        /*08e8*/ 	.word	0x00000000
        /*08ec*/ 	.word	0x00000000
        /*08f0*/ 	.short	0x0101
        /*08f2*/ 	.byte	0xff
	.zero		1


	//   ....[123]....
        /*08f4*/ 	.word	0x00006ff0
        /*08f8*/ 	.word	0x000000ff
        /*08fc*/ 	.word	0x00000080
        /*0900*/ 	.short	0x010a
        /*0902*/ 	.byte	0x2b
	.zero		1


	//   ....[124]....
        /*0904*/ 	.word	0x00007020
        /*0908*/ 	.word	0x00000048
        /*090c*/ 	.word	0x000000f0
        /*0910*/ 	.short	0x010a
        /*0912*/ 	.byte	0xff
	.zero		1


	//   ....[125]....
        /*0914*/ 	.word	0x00007110
        /*0918*/ 	.word	0x000000ff
        /*091c*/ 	.word	0x00000080
        /*0920*/ 	.short	0x010a
        /*0922*/ 	.byte	0x2b
	.zero		1


	//   ....[126]....
        /*0924*/ 	.word	0x00007200
        /*0928*/ 	.word	0x00000048
        /*092c*/ 	.word	0x000000f0
        /*0930*/ 	.short	0x010a
        /*0932*/ 	.byte	0xff
	.zero		1


	//   ....[127]....
        /*0934*/ 	.word	0x000077d0
        /*0938*/ 	.word	0x00000000
        /*093c*/ 	.word	0x00000000
        /*0940*/ 	.short	0x0101
        /*0942*/ 	.byte	0xff
	.zero		1


	//   ....[128]....
        /*0944*/ 	.word	0x000077e0
        /*0948*/ 	.word	0x00000002
        /*094c*/ 	.word	0x00000080
        /*0950*/ 	.short	0x010a
        /*0952*/ 	.byte	0xff
	.zero		1


	//   ....[129]....
        /*0954*/ 	.word	0x000078c0
        /*0958*/ 	.word	0x00000002
        /*095c*/ 	.word	0x00000080
        /*0960*/ 	.short	0x010a
        /*0962*/ 	.byte	0xff
	.zero		1


	//   ....[130]....
        /*0964*/ 	.word	0x00007f20
        /*0968*/ 	.word	0x00000014
        /*096c*/ 	.word	0x00000000
        /*0970*/ 	.short	0x0101
        /*0972*/ 	.byte	0xff
	.zero		1


	//   ....[131]....
        /*0974*/ 	.word	0x00007f40
        /*0978*/ 	.word	0x00000006
        /*097c*/ 	.word	0x00000080
        /*0980*/ 	.short	0x010a
        /*0982*/ 	.byte	0xff
	.zero		1


	//   ....[132]....
        /*0984*/ 	.word	0x00008010
        /*0988*/ 	.word	0x00000006
        /*098c*/ 	.word	0x00000080
        /*0990*/ 	.short	0x010a
        /*0992*/ 	.byte	0xff
	.zero		1


	//   ....[133]....
        /*0994*/ 	.word	0x00008670
        /*0998*/ 	.word	0x00000014
        /*099c*/ 	.word	0x00000000
        /*09a0*/ 	.short	0x0101
        /*09a2*/ 	.byte	0xff
	.zero		1


	//   ....[134]....
        /*09a4*/ 	.word	0x00008690
        /*09a8*/ 	.word	0x00000000
        /*09ac*/ 	.word	0x00000080
        /*09b0*/ 	.short	0x010a
        /*09b2*/ 	.byte	0xff
	.zero		1


	//   ....[135]....
        /*09b4*/ 	.word	0x00008760
        /*09b8*/ 	.word	0x00000000
        /*09bc*/ 	.word	0x00000080
        /*09c0*/ 	.short	0x010a
        /*09c2*/ 	.byte	0xff
	.zero		1


	//   ....[136]....
        /*09c4*/ 	.word	0x00008df0
        /*09c8*/ 	.word	0x00000014
        /*09cc*/ 	.word	0x00000000
        /*09d0*/ 	.short	0x0101
        /*09d2*/ 	.byte	0xff
	.zero		1


	//   ....[137]....
        /*09d4*/ 	.word	0x00008e10
        /*09d8*/ 	.word	0x00000006
        /*09dc*/ 	.word	0x00000080
        /*09e0*/ 	.short	0x010a
        /*09e2*/ 	.byte	0xff
	.zero		1


	//   ....[138]....
        /*09e4*/ 	.word	0x00008ee0
        /*09e8*/ 	.word	0x00000006
        /*09ec*/ 	.word	0x00000080
        /*09f0*/ 	.short	0x010a
        /*09f2*/ 	.byte	0xff
	.zero		1


	//   ....[139]....
        /*09f4*/ 	.word	0x000095b0
        /*09f8*/ 	.word	0x00000014
        /*09fc*/ 	.word	0x00000000
        /*0a00*/ 	.short	0x0101
        /*0a02*/ 	.byte	0xff
	.zero		1


	//   ....[140]....
        /*0a04*/ 	.word	0x000095d0
        /*0a08*/ 	.word	0x00000006
        /*0a0c*/ 	.word	0x00000080
        /*0a10*/ 	.short	0x010a
        /*0a12*/ 	.byte	0xff
	.zero		1


	//   ....[141]....
        /*0a14*/ 	.word	0x000096a0
        /*0a18*/ 	.word	0x00000006
        /*0a1c*/ 	.word	0x00000080
        /*0a20*/ 	.short	0x010a
        /*0a22*/ 	.byte	0xff
	.zero		1


	//   ....[142]....
        /*0a24*/ 	.word	0x00009d40
        /*0a28*/ 	.word	0x00000014
        /*0a2c*/ 	.word	0x00000000
        /*0a30*/ 	.short	0x0101
        /*0a32*/ 	.byte	0xff
	.zero		1


	//   ....[143]....
        /*0a34*/ 	.word	0x00009d60
        /*0a38*/ 	.word	0x00000006
        /*0a3c*/ 	.word	0x00000080
        /*0a40*/ 	.short	0x010a
        /*0a42*/ 	.byte	0xff
	.zero		1


	//   ....[144]....
        /*0a44*/ 	.word	0x00009e30
        /*0a48*/ 	.word	0x00000006
        /*0a4c*/ 	.word	0x00000080
        /*0a50*/ 	.short	0x010a
        /*0a52*/ 	.byte	0xff
	.zero		1


	//   ....[145]....
        /*0a54*/ 	.word	0x0000a4d0
        /*0a58*/ 	.word	0x00000014
        /*0a5c*/ 	.word	0x00000000
        /*0a60*/ 	.short	0x0101
        /*0a62*/ 	.byte	0xff
	.zero		1


	//   ....[146]....
        /*0a64*/ 	.word	0x0000a4f0
        /*0a68*/ 	.word	0x00000000
        /*0a6c*/ 	.word	0x00000080
        /*0a70*/ 	.short	0x010a
        /*0a72*/ 	.byte	0xff
	.zero		1


	//   ....[147]....
        /*0a74*/ 	.word	0x0000a5c0
        /*0a78*/ 	.word	0x00000000
        /*0a7c*/ 	.word	0x00000080
        /*0a80*/ 	.short	0x010a
        /*0a82*/ 	.byte	0xff
	.zero		1


	//   ....[148]....
        /*0a84*/ 	.word	0x0000a830
        /*0a88*/ 	.word	0x00000048
        /*0a8c*/ 	.word	0x00000000
        /*0a90*/ 	.short	0x0101
        /*0a92*/ 	.byte	0xff
	.zero		1


	//   ....[149]....
        /*0a94*/ 	.word	0x0000ac60
        /*0a98*/ 	.word	0x00000000
        /*0a9c*/ 	.word	0x00000000
        /*0aa0*/ 	.short	0x0101
        /*0aa2*/ 	.byte	0xff
	.zero		1


	//   ....[150]....
        /*0aa4*/ 	.word	0x0000af30
        /*0aa8*/ 	.word	0x000000ff
        /*0aac*/ 	.word	0x00000000
        /*0ab0*/ 	.short	0x0101
        /*0ab2*/ 	.byte	0x06
	.zero		1


	//   ....[151]....
        /*0ab4*/ 	.word	0x0000af50
        /*0ab8*/ 	.word	0x00000000
        /*0abc*/ 	.word	0x00000140
        /*0ac0*/ 	.short	0x010a
        /*0ac2*/ 	.byte	0xff
	.zero		1


	//   ....[152]....
        /*0ac4*/ 	.word	0x0000afb0
        /*0ac8*/ 	.word	0x00000000
        /*0acc*/ 	.word	0x00000040
        /*0ad0*/ 	.short	0x010a
        /*0ad2*/ 	.byte	0xff
	.zero		1


	//   ....[153]....
        /*0ad4*/ 	.word	0x0000b010
        /*0ad8*/ 	.word	0x00000000
        /*0adc*/ 	.word	0x00000040
        /*0ae0*/ 	.short	0x010a
        /*0ae2*/ 	.byte	0xff
	.zero		1


	//   ....[154]....
        /*0ae4*/ 	.word	0x0000b060
        /*0ae8*/ 	.word	0x00000003
        /*0aec*/ 	.word	0x000000d0
        /*0af0*/ 	.short	0x010a
        /*0af2*/ 	.byte	0xff
	.zero		1


	//   ....[155]....
        /*0af4*/ 	.word	0x0000b0c0
        /*0af8*/ 	.word	0x00000000
        /*0afc*/ 	.word	0x00000000
        /*0b00*/ 	.short	0x010a
        /*0b02*/ 	.byte	0xff
	.zero		1


	//   ....[156]....
        /*0b04*/ 	.word	0x0000b120
        /*0b08*/ 	.word	0x00000000
        /*0b0c*/ 	.word	0x00000000
        /*0b10*/ 	.short	0x010a
        /*0b12*/ 	.byte	0xff
	.zero		1


	//   ....[157]....
        /*0b14*/ 	.word	0x0000b180
        /*0b18*/ 	.word	0x00000000
        /*0b1c*/ 	.word	0x00000000
        /*0b20*/ 	.short	0x010a
        /*0b22*/ 	.byte	0xff
	.zero		1


	//   ....[158]....
        /*0b24*/ 	.word	0x0000b1e0
        /*0b28*/ 	.word	0x00000000
        /*0b2c*/ 	.word	0x00000000
        /*0b30*/ 	.short	0x010a
        /*0b32*/ 	.byte	0xff
	.zero		1


	//   ....[159]....
        /*0b34*/ 	.word	0x0000b240
        /*0b38*/ 	.word	0x00000000
        /*0b3c*/ 	.word	0x00000000
        /*0b40*/ 	.short	0x010a
        /*0b42*/ 	.byte	0xff
	.zero		1


	//   ....[160]....
        /*0b44*/ 	.word	0x0000b2a0
        /*0b48*/ 	.word	0x00000000
        /*0b4c*/ 	.word	0x00000000
        /*0b50*/ 	.short	0x010a
        /*0b52*/ 	.byte	0xff
	.zero		1


	//   ....[161]....
        /*0b54*/ 	.word	0x0000b300
        /*0b58*/ 	.word	0x00000000
        /*0b5c*/ 	.word	0x00000000
        /*0b60*/ 	.short	0x010a
        /*0b62*/ 	.byte	0xff
	.zero		1


	//   ....[162]....
        /*0b64*/ 	.word	0x0000b350
        /*0b68*/ 	.word	0x00000002
        /*0b6c*/ 	.word	0x00000130
        /*0b70*/ 	.short	0x010a
        /*0b72*/ 	.byte	0xff
	.zero		1


	//   ....[163]....
        /*0b74*/ 	.word	0x0000b3b0
        /*0b78*/ 	.word	0x00000002
        /*0b7c*/ 	.word	0x000000e0
        /*0b80*/ 	.short	0x010a
        /*0b82*/ 	.byte	0xff
	.zero		1


	//   ....[164]....
        /*0b84*/ 	.word	0x0000b400
        /*0b88*/ 	.word	0x00000002
        /*0b8c*/ 	.word	0x000000d0
        /*0b90*/ 	.short	0x010a
        /*0b92*/ 	.byte	0xff
	.zero		1


	//   ....[165]....
        /*0b94*/ 	.word	0x0000b460
        /*0b98*/ 	.word	0x00000000
        /*0b9c*/ 	.word	0x000000e0
        /*0ba0*/ 	.short	0x010a
        /*0ba2*/ 	.byte	0xff
	.zero		1


	//   ....[166]....
        /*0ba4*/ 	.word	0x0000b4c0
        /*0ba8*/ 	.word	0x00000005
        /*0bac*/ 	.word	0x00000008
        /*0bb0*/ 	.short	0x010a
        /*0bb2*/ 	.byte	0xff
	.zero		1


	//   ....[167]....
        /*0bb4*/ 	.word	0x0000b5b0
        /*0bb8*/ 	.word	0x00000000
        /*0bbc*/ 	.word	0x00000008
        /*0bc0*/ 	.short	0x010a
        /*0bc2*/ 	.byte	0xff
	.zero		1


	//   ....[168]....
        /*0bc4*/ 	.word	0x0000b600
        /*0bc8*/ 	.word	0x00000000
        /*0bcc*/ 	.word	0x000000d0
        /*0bd0*/ 	.short	0x010a
        /*0bd2*/ 	.byte	0xff
	.zero		1


	//   ....[169]....
        /*0bd4*/ 	.word	0x0000b660
        /*0bd8*/ 	.word	0x00000000
        /*0bdc*/ 	.word	0x00000110
        /*0be0*/ 	.short	0x010a
        /*0be2*/ 	.byte	0xff
	.zero		1


	//   ....[170]....
        /*0be4*/ 	.word	0x0000b6c0
        /*0be8*/ 	.word	0x00000000
        /*0bec*/ 	.word	0x00000000
        /*0bf0*/ 	.short	0x010a
        /*0bf2*/ 	.byte	0xff
	.zero		1


	//   ....[171]....
        /*0bf4*/ 	.word	0x0000b720
        /*0bf8*/ 	.word	0x00000000
        /*0bfc*/ 	.word	0x00000000
        /*0c00*/ 	.short	0x010a
        /*0c02*/ 	.byte	0xff
	.zero		1


	//   ....[172]....
        /*0c04*/ 	.word	0x0000b780
        /*0c08*/ 	.word	0x00000000
        /*0c0c*/ 	.word	0x00000000
        /*0c10*/ 	.short	0x010a
        /*0c12*/ 	.byte	0xff
	.zero		1


	//   ....[173]....
        /*0c14*/ 	.word	0x0000b7e0
        /*0c18*/ 	.word	0x00000000
        /*0c1c*/ 	.word	0x00000000
        /*0c20*/ 	.short	0x010a
        /*0c22*/ 	.byte	0xff
	.zero		1


	//   ....[174]....
        /*0c24*/ 	.word	0x0000b840
        /*0c28*/ 	.word	0x00000000
        /*0c2c*/ 	.word	0x00000150
        /*0c30*/ 	.short	0x010a
        /*0c32*/ 	.byte	0xff
	.zero		1


	//   ....[175]....
        /*0c34*/ 	.word	0x0000b890
        /*0c38*/ 	.word	0x0000000c
        /*0c3c*/ 	.word	0x000000d0
        /*0c40*/ 	.short	0x010a
        /*0c42*/ 	.byte	0xff
	.zero		1


	//   ....[176]....
        /*0c44*/ 	.word	0x0000b8f0
        /*0c48*/ 	.word	0x00000000
        /*0c4c*/ 	.word	0x000000c8
        /*0c50*/ 	.short	0x010a
        /*0c52*/ 	.byte	0xff
	.zero		1


	//   ....[177]....
        /*0c54*/ 	.word	0x0000b950
        /*0c58*/ 	.word	0x00000000
        /*0c5c*/ 	.word	0x000000a0
        /*0c60*/ 	.short	0x010a
        /*0c62*/ 	.byte	0xff
	.zero		1


	//   ....[178]....
        /*0c64*/ 	.word	0x0000b9b0
        /*0c68*/ 	.word	0x00000000
        /*0c6c*/ 	.word	0x000000a8
        /*0c70*/ 	.short	0x010a
        /*0c72*/ 	.byte	0xff
	.zero		1


	//   ....[179]....
        /*0c74*/ 	.word	0x0000ba10
        /*0c78*/ 	.word	0x00000000
        /*0c7c*/ 	.word	0x000000b0
        /*0c80*/ 	.short	0x010a
        /*0c82*/ 	.byte	0xff
	.zero		1


	//   ....[180]....
        /*0c84*/ 	.word	0x0000ba70
        /*0c88*/ 	.word	0x00000000
        /*0c8c*/ 	.word	0x000000b8
        /*0c90*/ 	.short	0x010a
        /*0c92*/ 	.byte	0xff
	.zero		1


	//   ....[181]....
        /*0c94*/ 	.word	0x0000bad0
        /*0c98*/ 	.word	0x00000000
        /*0c9c*/ 	.word	0x000000a0
        /*0ca0*/ 	.short	0x010a
        /*0ca2*/ 	.byte	0xff
	.zero		1


	//   ....[182]....
        /*0ca4*/ 	.word	0x0000bb30
        /*0ca8*/ 	.word	0x00000000
        /*0cac*/ 	.word	0x000000a8
        /*0cb0*/ 	.short	0x010a
        /*0cb2*/ 	.byte	0xff
	.zero		1


	//   ....[183]....
        /*0cb4*/ 	.word	0x0000bb90
        /*0cb8*/ 	.word	0x00000000
        /*0cbc*/ 	.word	0x000000b0
        /*0cc0*/ 	.short	0x010a
        /*0cc2*/ 	.byte	0xff
	.zero		1


	//   ....[184]....
        /*0cc4*/ 	.word	0x0000bbf0
        /*0cc8*/ 	.word	0x00000000
        /*0ccc*/ 	.word	0x000000b8
        /*0cd0*/ 	.short	0x010a
        /*0cd2*/ 	.byte	0xff
	.zero		1


	//   ....[185]....
        /*0cd4*/ 	.word	0x0000bc50
        /*0cd8*/ 	.word	0x00000000
        /*0cdc*/ 	.word	0x000000a0
        /*0ce0*/ 	.short	0x010a
        /*0ce2*/ 	.byte	0xff
	.zero		1


	//   ....[186]....
        /*0ce4*/ 	.word	0x0000bcb0
        /*0ce8*/ 	.word	0x00000000
        /*0cec*/ 	.word	0x000000a8
        /*0cf0*/ 	.short	0x010a
        /*0cf2*/ 	.byte	0xff
	.zero		1


	//   ....[187]....
        /*0cf4*/ 	.word	0x0000bd10
        /*0cf8*/ 	.word	0x00000002
        /*0cfc*/ 	.word	0x000000b0
        /*0d00*/ 	.short	0x010a
        /*0d02*/ 	.byte	0xff
	.zero		1


	//   ....[188]....
        /*0d04*/ 	.word	0x0000bd60
        /*0d08*/ 	.word	0x00000003
        /*0d0c*/ 	.word	0x000000d0
        /*0d10*/ 	.short	0x010a
        /*0d12*/ 	.byte	0xff
	.zero		1


	//   ....[189]....
        /*0d14*/ 	.word	0x0000bdc0
        /*0d18*/ 	.word	0x00000002
        /*0d1c*/ 	.word	0x00000080
        /*0d20*/ 	.short	0x010a
        /*0d22*/ 	.byte	0xff
	.zero		1


	//   ....[190]....
        /*0d24*/ 	.word	0x0000be10
        /*0d28*/ 	.word	0x00000048
        /*0d2c*/ 	.word	0x000000f0
        /*0d30*/ 	.short	0x010a
        /*0d32*/ 	.byte	0xff
	.zero		1


	//   ....[191]....
        /*0d34*/ 	.word	0x0000be60
        /*0d38*/ 	.word	0x00000002
        /*0d3c*/ 	.word	0x00000080
        /*0d40*/ 	.short	0x010a
        /*0d42*/ 	.byte	0xff
	.zero		1


	//   ....[192]....
        /*0d44*/ 	.word	0x0000beb0
        /*0d48*/ 	.word	0x00000006
        /*0d4c*/ 	.word	0x00000080
        /*0d50*/ 	.short	0x010a
        /*0d52*/ 	.byte	0xff
	.zero		1


	//   ....[193]....
        /*0d54*/ 	.word	0x0000bf00
        /*0d58*/ 	.word	0x00000000
        /*0d5c*/ 	.word	0x00000080
        /*0d60*/ 	.short	0x010a
        /*0d62*/ 	.byte	0xff
	.zero		1


	//   ....[194]....
        /*0d64*/ 	.word	0x0000bf50
        /*0d68*/ 	.word	0x00000006
        /*0d6c*/ 	.word	0x00000080
        /*0d70*/ 	.short	0x010a
        /*0d72*/ 	.byte	0xff
	.zero		1


	//   ....[195]....
        /*0d74*/ 	.word	0x0000bfa0
        /*0d78*/ 	.word	0x00000006
        /*0d7c*/ 	.word	0x00000080
        /*0d80*/ 	.short	0x010a
        /*0d82*/ 	.byte	0xff
	.zero		1


	//   ....[196]....
        /*0d84*/ 	.word	0x0000bff0
        /*0d88*/ 	.word	0x00000006
        /*0d8c*/ 	.word	0x00000080
        /*0d90*/ 	.short	0x010a
        /*0d92*/ 	.byte	0xff
	.zero		1


	//   ....[197]....
        /*0d94*/ 	.word	0x0000c040
        /*0d98*/ 	.word	0x00000000
        /*0d9c*/ 	.word	0x00000080
        /*0da0*/ 	.short	0x010a
        /*0da2*/ 	.byte	0xff
	.zero		1


	//----- nvinfo : EIATTR_NUM_MBARRIERS
	.align		4
.L_47:
        /*0da4*/ 	.byte	0x03, 0x38
        /*0da6*/ 	.short	0x002b


	//----- nvinfo : EIATTR_EXIT_INSTR_OFFSETS
	.align		4
        /*0da8*/ 	.byte	0x04, 0x1c
        /*0daa*/ 	.short	(.L_49 - .L_48)


	//   ....[0]....
.L_48:
        /*0dac*/ 	.word	0x00003050


	//   ....[1]....
        /*0db0*/ 	.word	0x00003560


	//   ....[2]....
        /*0db4*/ 	.word	0x000035c0


	//   ....[3]....
        /*0db8*/ 	.word	0x00004950


	//   ....[4]....
        /*0dbc*/ 	.word	0x00006080


	//   ....[5]....
        /*0dc0*/ 	.word	0x000060c0


	//   ....[6]....
        /*0dc4*/ 	.word	0x0000ae20


	//   ....[7]....
        /*0dc8*/ 	.word	0x0000ae90


	//   ....[8]....
        /*0dcc*/ 	.word	0x0000aec0


	//   ....[9]....
        /*0dd0*/ 	.word	0x0000af40


	//----- nvinfo : EIATTR_MAX_THREADS
	.align		4
.L_49:
        /*0dd4*/ 	.byte	0x04, 0x05
        /*0dd6*/ 	.short	(.L_51 - .L_50)
.L_50:
        /*0dd8*/ 	.word	0x00000100
        /*0ddc*/ 	.word	0x00000001
        /*0de0*/ 	.word	0x00000001


	//----- nvinfo : EIATTR_CRS_STACK_SIZE
	.align		4
.L_51:
        /*0de4*/ 	.byte	0x04, 0x1e
        /*0de6*/ 	.short	(.L_53 - .L_52)
.L_52:
        /*0de8*/ 	.word	0x00000000


	//----- nvinfo : EIATTR_CBANK_PARAM_SIZE
	.align		4
.L_53:
        /*0dec*/ 	.byte	0x03, 0x19
        /*0dee*/ 	.short	0x0800


	//----- nvinfo : EIATTR_PARAM_CBANK
	.align		4
        /*0df0*/ 	.byte	0x04, 0x0a
        /*0df2*/ 	.short	(.L_55 - .L_54)
	.align		4
.L_54:
        /*0df4*/ 	.word	index@(.nv.constant0._ZN7cutlass13device_kernelINS_4gemm6kernel13GemmUniversalIN4cute5tupleIJiiiiEEENS1_10collective13CollectiveMmaINS1_35MainloopSm100TmaUmmaWarpSpecializedILi8ELi2ELi4ENS5_IJNS4_1CILi4EEENSA_ILi2EEENSA_ILi1EEEEEEEENS5_IJNSA_ILi256EEENSA_ILi128EEENSA_ILi32EEEEEEfNS5_IJlSD_lEEEfSK_NS4_8TiledMMAINS4_8MMA_AtomIJNS4_23SM100_MMA_TF32_2x1SM_SSINS_10tfloat32_tESO_fLi256ELi128ELNS4_4UMMA5MajorE0ELSQ_0ELNSP_7ScaleInE0ELSR_0EEEEEENS4_6LayoutINS5_IJSD_SD_SD_EEENS5_IJNSA_ILi0EEESW_SW_EEEEENS5_IJNS4_10UnderscoreESZ_SZ_EEEEENS4_28SM100_TMA_2SM_LOAD_MULTICASTENS4_14ComposedLayoutINS4_7SwizzleILi3ELi4ELi3EEENS4_18smem_ptr_flag_bitsILi32EEENSU_INS5_IJNSA_ILi8EEESI_EEENS5_IJSI_SD_EEEEEEEvNS4_8identityES12_S1C_vS1D_EENS_8epilogue10collective18CollectiveEpilogueINS1F_23Sm100TmaWarpSpecializedILi4ELi2ELi16ELb1ELb0EEEJNS5_IJSH_SH_SI_EEENS5_IJNSU_ISH_SD_EENSU_INSA_ILi16EEESD_EEEEEfSK_fSK_NS1F_6fusion15FusionCallbacksIS1J_NS1P_17LinearCombinationIffffLNS_15FloatRoundStyleE2EEES1K_S1O_JEEENS4_5SM1004TMEM4LOAD26SM100_TMEM_LOAD_32dp32b16xENS4_13SM90_TMA_LOADENS13_INS14_ILi2ELi4ELi3EEES17_NSU_INS5_IJS18_S1M_EEENS5_IJS1M_SD_EEEEEEENS4_39AutoVectorizingCopyWithAssumedAlignmentILi128EEENS4_14SM90_TMA_STOREES24_S26_S26_EEEvvEEEEvNT_6ParamsE)
        /*0df8*/ 	.short	0x0380
        /*0dfa*/ 	.short	0x0800


	//----- nvinfo : EIATTR_SW_WAR
	.align		4
.L_55:
        /*0dfc*/ 	.byte	0x04, 0x36
        /*0dfe*/ 	.short	(.L_57 - .L_56)
.L_56:
        /*0e00*/ 	.word	0x00000008
.L_57:


//--------------------- .nv.callgraph             --------------------------
	.section	.nv.callgraph,"",@"SHT_CUDA_CALLGRAPH"
	.align	4
	.sectionentsize	8
	.align		4
        /*0000*/ 	.word	0x00000000
	.align		4
        /*0004*/ 	.word	0xffffffff
	.align		4
        /*0008*/ 	.word	index@(_ZN7cutlass13device_kernelINS_4gemm6kernel13GemmUniversalIN4cute5tupleIJiiiiEEENS1_10collective13CollectiveMmaINS1_35MainloopSm100TmaUmmaWarpSpecializedILi8ELi2ELi4ENS5_IJNS4_1CILi4EEENSA_ILi2EEENSA_ILi1EEEEEEEENS5_IJNSA_ILi256EEENSA_ILi128EEENSA_ILi32EEEEEEfNS5_IJlSD_lEEEfSK_NS4_8TiledMMAINS4_8MMA_AtomIJNS4_23SM100_MMA_TF32_2x1SM_SSINS_10tfloat32_tESO_fLi256ELi128ELNS4_4UMMA5MajorE0ELSQ_0ELNSP_7ScaleInE0ELSR_0EEEEEENS4_6LayoutINS5_IJSD_SD_SD_EEENS5_IJNSA_ILi0EEESW_SW_EEEEENS5_IJNS4_10UnderscoreESZ_SZ_EEEEENS4_28SM100_TMA_2SM_LOAD_MULTICASTENS4_14ComposedLayoutINS4_7SwizzleILi3ELi4ELi3EEENS4_18smem_ptr_flag_bitsILi32EEENSU_INS5_IJNSA_ILi8EEESI_EEENS5_IJSI_SD_EEEEEEEvNS4_8identityES12_S1C_vS1D_EENS_8epilogue10collective18CollectiveEpilogueINS1F_23Sm100TmaWarpSpecializedILi4ELi2ELi16ELb1ELb0EEEJNS5_IJSH_SH_SI_EEENS5_IJNSU_ISH_SD_EENSU_INSA_ILi16EEESD_EEEEEfSK_fSK_NS1F_6fusion15FusionCallbacksIS1J_NS1P_17LinearCombinationIffffLNS_15FloatRoundStyleE2EEES1K_S1O_JEEENS4_5SM1004TMEM4LOAD26SM100_TMEM_LOAD_32dp32b16xENS4_13SM90_TMA_LOADENS13_INS14_ILi2ELi4ELi3EEES17_NSU_INS5_IJS18_S1M_EEENS5_IJS1M_SD_EEEEEEENS4_39AutoVectorizingCopyWithAssumedAlignmentILi128EEENS4_14SM90_TMA_STOREES24_S26_S26_EEEvvEEEEvNT_6ParamsE)
	.align		4
        /*000c*/ 	.word	index@(__assertfail)
	.align		4
        /*0010*/ 	.word	0x00000000
	.align		4
        /*0014*/ 	.word	0xfffffffe
	.align		4
        /*0018*/ 	.word	0x00000000
	.align		4
        /*001c*/ 	.word	0xfffffffd
	.align		4
        /*0020*/ 	.word	0x00000000
	.align		4
        /*0024*/ 	.word	0xfffffffc


//--------------------- .nv.constant4             --------------------------
	.section	.nv.constant4,"a",@progbits
	.align	8
	.align		8
.nv.constant4:
        /*0000*/ 	.dword	__assertfail
	.align		8
        /*0008*/ 	.dword	__unnamed_1
	.align		8
        /*0010*/ 	.dword	__unnamed_2
	.align		8
        /*0018*/ 	.dword	_ZN40_INTERNAL_02d1ca2e_4_k_cu_68f50dc6_301034cuda3std3__45__cpo5beginE
	.align		8
        /*0020*/ 	.dword	_ZN40_INTERNAL_02d1ca2e_4_k_cu_68f50dc6_301034cuda3std3__45__cpo3endE
	.align		8
        /*0028*/ 	.dword	_ZN40_INTERNAL_02d1ca2e_4_k_cu_68f50dc6_301034cuda3std3__45__cpo6cbeginE
	.align		8
        /*0030*/ 	.dword	_ZN40_INTERNAL_02d1ca2e_4_k_cu_68f50dc6_301034cuda3std3__45__cpo4cendE
	.align		8
        /*0038*/ 	.dword	_ZN40_INTERNAL_02d1ca2e_4_k_cu_68f50dc6_301034cuda3std3__442_GLOBAL__N__02d1ca2e_4_k_cu_68f50dc6_301036ignoreE
	.align		8
        /*0040*/ 	.dword	_ZN40_INTERNAL_02d1ca2e_4_k_cu_68f50dc6_301034cuda3std3__419piecewise_constructE
	.align		8
        /*0048*/ 	.dword	_ZN40_INTERNAL_02d1ca2e_4_k_cu_68f50dc6_301034cuda3std3__48in_placeE
	.align		8
        /*0050*/ 	.dword	_ZN40_INTERNAL_02d1ca2e_4_k_cu_68f50dc6_301034cuda3std6ranges3__45__cpo4swapE
	.align		8
        /*0058*/ 	.dword	_ZN40_INTERNAL_02d1ca2e_4_k_cu_68f50dc6_301034cuda3std6ranges3__45__cpo9iter_moveE
	.align		8
        /*0060*/ 	.dword	_ZN40_INTERNAL_02d1ca2e_4_k_cu_68f50dc6_301034cute7productE
	.align		8
        /*0068*/ 	.dword	_ZN40_INTERNAL_02d1ca2e_4_k_cu_68f50dc6_301034cute1_E
	.align		8
        /*0070*/ 	.dword	$str$25
	.align		8
        /*0078*/ 	.dword	$str$26
	.align		8
        /*0080*/ 	.dword	$str$27
	.align		8
        /*0088*/ 	.dword	$str$28


//--------------------- .text._ZN7cutlass13device_kernelINS_4gemm6kernel13GemmUniversalIN4cute5tupleIJiiiiEEENS1_10collective13CollectiveMmaINS1_35MainloopSm100TmaUmmaWarpSpecializedILi8ELi2ELi4ENS5_IJNS4_1CILi4EEENSA_ILi2EEENSA_ILi1EEEEEEEENS5_IJNSA_ILi256EEENSA_ILi128EEENSA_ILi32EEEEEEfNS5_IJlSD_lEEEfSK_NS4_8TiledMMAINS4_8MMA_AtomIJNS4_23SM100_MMA_TF32_2x1SM_SSINS_10tfloat32_tESO_fLi256ELi128ELNS4_4UMMA5MajorE0ELSQ_0ELNSP_7ScaleInE0ELSR_0EEEEEENS4_6LayoutINS5_IJSD_SD_SD_EEENS5_IJNSA_ILi0EEESW_SW_EEEEENS5_IJNS4_10UnderscoreESZ_SZ_EEEEENS4_28SM100_TMA_2SM_LOAD_MULTICASTENS4_14ComposedLayoutINS4_7SwizzleILi3ELi4ELi3EEENS4_18smem_ptr_flag_bitsILi32EEENSU_INS5_IJNSA_ILi8EEESI_EEENS5_IJSI_SD_EEEEEEEvNS4_8identityES12_S1C_vS1D_EENS_8epilogue10collective18CollectiveEpilogueINS1F_23Sm100TmaWarpSpecializedILi4ELi2ELi16ELb1ELb0EEEJNS5_IJSH_SH_SI_EEENS5_IJNSU_ISH_SD_EENSU_INSA_ILi16EEESD_EEEEEfSK_fSK_NS1F_6fusion15FusionCallbacksIS1J_NS1P_17LinearCombinationIffffLNS_15FloatRoundStyleE2EEES1K_S1O_JEEENS4_5SM1004TMEM4LOAD26SM100_TMEM_LOAD_32dp32b16xENS4_13SM90_TMA_LOADENS13_INS14_ILi2ELi4ELi3EEES17_NSU_INS5_IJS18_S1M_EEENS5_IJS1M_SD_EEEEEEENS4_39AutoVectorizingCopyWithAssumedAlignmentILi128EEENS4_14SM90_TMA_STOREES24_S26_S26_EEEvvEEEEvNT_6ParamsE --------------------------
	.section	.text._ZN7cutlass13device_kernelINS_4gemm6kernel13GemmUniversalIN4cute5tupleIJiiiiEEENS1_10collective13CollectiveMmaINS1_35MainloopSm100TmaUmmaWarpSpecializedILi8ELi2ELi4ENS5_IJNS4_1CILi4EEENSA_ILi2EEENSA_ILi1EEEEEEEENS5_IJNSA_ILi256EEENSA_ILi128EEENSA_ILi32EEEEEEfNS5_IJlSD_lEEEfSK_NS4_8TiledMMAINS4_8MMA_AtomIJNS4_23SM100_MMA_TF32_2x1SM_SSINS_10tfloat32_tESO_fLi256ELi128ELNS4_4UMMA5MajorE0ELSQ_0ELNSP_7ScaleInE0ELSR_0EEEEEENS4_6LayoutINS5_IJSD_SD_SD_EEENS5_IJNSA_ILi0EEESW_SW_EEEEENS5_IJNS4_10UnderscoreESZ_SZ_EEEEENS4_28SM100_TMA_2SM_LOAD_MULTICASTENS4_14ComposedLayoutINS4_7SwizzleILi3ELi4ELi3EEENS4_18smem_ptr_flag_bitsILi32EEENSU_INS5_IJNSA_ILi8EEESI_EEENS5_IJSI_SD_EEEEEEEvNS4_8identityES12_S1C_vS1D_EENS_8epilogue10collective18CollectiveEpilogueINS1F_23Sm100TmaWarpSpecializedILi4ELi2ELi16ELb1ELb0EEEJNS5_IJSH_SH_SI_EEENS5_IJNSU_ISH_SD_EENSU_INSA_ILi16EEESD_EEEEEfSK_fSK_NS1F_6fusion15FusionCallbacksIS1J_NS1P_17LinearCombinationIffffLNS_15FloatRoundStyleE2EEES1K_S1O_JEEENS4_5SM1004TMEM4LOAD26SM100_TMEM_LOAD_32dp32b16xENS4_13SM90_TMA_LOADENS13_INS14_ILi2ELi4ELi3EEES17_NSU_INS5_IJS18_S1M_EEENS5_IJS1M_SD_EEEEEEENS4_39AutoVectorizingCopyWithAssumedAlignmentILi128EEENS4_14SM90_TMA_STOREES24_S26_S26_EEEvvEEEEvNT_6ParamsE,"ax",@progbits
	.align	128
.text._ZN7cutlass13device_kernelINS_4gemm6kernel13GemmUniversalIN4cute5tupleIJiiiiEEENS1_10collective13CollectiveMmaINS1_35MainloopSm100TmaUmmaWarpSpecializedILi8ELi2ELi4ENS5_IJNS4_1CILi4EEENSA_ILi2EEENSA_ILi1EEEEEEEENS5_IJNSA_ILi256EEENSA_ILi128EEENSA_ILi32EEEEEEfNS5_IJlSD_lEEEfSK_NS4_8TiledMMAINS4_8MMA_AtomIJNS4_23SM100_MMA_TF32_2x1SM_SSINS_10tfloat32_tESO_fLi256ELi128ELNS4_4UMMA5MajorE0ELSQ_0ELNSP_7ScaleInE0ELSR_0EEEEEENS4_6LayoutINS5_IJSD_SD_SD_EEENS5_IJNSA_ILi0EEESW_SW_EEEEENS5_IJNS4_10UnderscoreESZ_SZ_EEEEENS4_28SM100_TMA_2SM_LOAD_MULTICASTENS4_14ComposedLayoutINS4_7SwizzleILi3ELi4ELi3EEENS4_18smem_ptr_flag_bitsILi32EEENSU_INS5_IJNSA_ILi8EEESI_EEENS5_IJSI_SD_EEEEEEEvNS4_8identityES12_S1C_vS1D_EENS_8epilogue10collective18CollectiveEpilogueINS1F_23Sm100TmaWarpSpecializedILi4ELi2ELi16ELb1ELb0EEEJNS5_IJSH_SH_SI_EEENS5_IJNSU_ISH_SD_EENSU_INSA_ILi16EEESD_EEEEEfSK_fSK_NS1F_6fusion15FusionCallbacksIS1J_NS1P_17LinearCombinationIffffLNS_15FloatRoundStyleE2EEES1K_S1O_JEEENS4_5SM1004TMEM4LOAD26SM100_TMEM_LOAD_32dp32b16xENS4_13SM90_TMA_LOADENS13_INS14_ILi2ELi4ELi3EEES17_NSU_INS5_IJS18_S1M_EEENS5_IJS1M_SD_EEEEEEENS4_39AutoVectorizingCopyWithAssumedAlignmentILi128EEENS4_14SM90_TMA_STOREES24_S26_S26_EEEvvEEEEvNT_6ParamsE:
        .type           _ZN7cutlass13device_kernelINS_4gemm6kernel13GemmUniversalIN4cute5tupleIJiiiiEEENS1_10collective13CollectiveMmaINS1_35MainloopSm100TmaUmmaWarpSpecializedILi8ELi2ELi4ENS5_IJNS4_1CILi4EEENSA_ILi2EEENSA_ILi1EEEEEEEENS5_IJNSA_ILi256EEENSA_ILi128EEENSA_ILi32EEEEEEfNS5_IJlSD_lEEEfSK_NS4_8TiledMMAINS4_8MMA_AtomIJNS4_23SM100_MMA_TF32_2x1SM_SSINS_10tfloat32_tESO_fLi256ELi128ELNS4_4UMMA5MajorE0ELSQ_0ELNSP_7ScaleInE0ELSR_0EEEEEENS4_6LayoutINS5_IJSD_SD_SD_EEENS5_IJNSA_ILi0EEESW_SW_EEEEENS5_IJNS4_10UnderscoreESZ_SZ_EEEEENS4_28SM100_TMA_2SM_LOAD_MULTICASTENS4_14ComposedLayoutINS4_7SwizzleILi3ELi4ELi3EEENS4_18smem_ptr_flag_bitsILi32EEENSU_INS5_IJNSA_ILi8EEESI_EEENS5_IJSI_SD_EEEEEEEvNS4_8identityES12_S1C_vS1D_EENS_8epilogue10collective18CollectiveEpilogueINS1F_23Sm100TmaWarpSpecializedILi4ELi2ELi16ELb1ELb0EEEJNS5_IJSH_SH_SI_EEENS5_IJNSU_ISH_SD_EENSU_INSA_ILi16EEESD_EEEEEfSK_fSK_NS1F_6fusion15FusionCallbacksIS1J_NS1P_17LinearCombinationIffffLNS_15FloatRoundStyleE2EEES1K_S1O_JEEENS4_5SM1004TMEM4LOAD26SM100_TMEM_LOAD_32dp32b16xENS4_13SM90_TMA_LOADENS13_INS14_ILi2ELi4ELi3EEES17_NSU_INS5_IJS18_S1M_EEENS5_IJS1M_SD_EEEEEEENS4_39AutoVectorizingCopyWithAssumedAlignmentILi128EEENS4_14SM90_TMA_STOREES24_S26_S26_EEEvvEEEEvNT_6ParamsE,@function
        .size           _ZN7cutlass13device_kernelINS_4gemm6kernel13GemmUniversalIN4cute5tupleIJiiiiEEENS1_10collective13CollectiveMmaINS1_35MainloopSm100TmaUmmaWarpSpecializedILi8ELi2ELi4ENS5_IJNS4_1CILi4EEENSA_ILi2EEENSA_ILi1EEEEEEEENS5_IJNSA_ILi256EEENSA_ILi128EEENSA_ILi32EEEEEEfNS5_IJlSD_lEEEfSK_NS4_8TiledMMAINS4_8MMA_AtomIJNS4_23SM100_MMA_TF32_2x1SM_SSINS_10tfloat32_tESO_fLi256ELi128ELNS4_4UMMA5MajorE0ELSQ_0ELNSP_7ScaleInE0ELSR_0EEEEEENS4_6LayoutINS5_IJSD_SD_SD_EEENS5_IJNSA_ILi0EEESW_SW_EEEEENS5_IJNS4_10UnderscoreESZ_SZ_EEEEENS4_28SM100_TMA_2SM_LOAD_MULTICASTENS4_14ComposedLayoutINS4_7SwizzleILi3ELi4ELi3EEENS4_18smem_ptr_flag_bitsILi32EEENSU_INS5_IJNSA_ILi8EEESI_EEENS5_IJSI_SD_EEEEEEEvNS4_8identityES12_S1C_vS1D_EENS_8epilogue10collective18CollectiveEpilogueINS1F_23Sm100TmaWarpSpecializedILi4ELi2ELi16ELb1ELb0EEEJNS5_IJSH_SH_SI_EEENS5_IJNSU_ISH_SD_EENSU_INSA_ILi16EEESD_EEEEEfSK_fSK_NS1F_6fusion15FusionCallbacksIS1J_NS1P_17LinearCombinationIffffLNS_15FloatRoundStyleE2EEES1K_S1O_JEEENS4_5SM1004TMEM4LOAD26SM100_TMEM_LOAD_32dp32b16xENS4_13SM90_TMA_LOADENS13_INS14_ILi2ELi4ELi3EEES17_NSU_INS5_IJS18_S1M_EEENS5_IJS1M_SD_EEEEEEENS4_39AutoVectorizingCopyWithAssumedAlignmentILi128EEENS4_14SM90_TMA_STOREES24_S26_S26_EEEvvEEEEvNT_6ParamsE,(.L_x_253 - _ZN7cutlass13device_kernelINS_4gemm6kernel13GemmUniversalIN4cute5tupleIJiiiiEEENS1_10collective13CollectiveMmaINS1_35MainloopSm100TmaUmmaWarpSpecializedILi8ELi2ELi4ENS5_IJNS4_1CILi4EEENSA_ILi2EEENSA_ILi1EEEEEEEENS5_IJNSA_ILi256EEENSA_ILi128EEENSA_ILi32EEEEEEfNS5_IJlSD_lEEEfSK_NS4_8TiledMMAINS4_8MMA_AtomIJNS4_23SM100_MMA_TF32_2x1SM_SSINS_10tfloat32_tESO_fLi256ELi128ELNS4_4UMMA5MajorE0ELSQ_0ELNSP_7ScaleInE0ELSR_0EEEEEENS4_6LayoutINS5_IJSD_SD_SD_EEENS5_IJNSA_ILi0EEESW_SW_EEEEENS5_IJNS4_10UnderscoreESZ_SZ_EEEEENS4_28SM100_TMA_2SM_LOAD_MULTICASTENS4_14ComposedLayoutINS4_7SwizzleILi3ELi4ELi3EEENS4_18smem_ptr_flag_bitsILi32EEENSU_INS5_IJNSA_ILi8EEESI_EEENS5_IJSI_SD_EEEEEEEvNS4_8identityES12_S1C_vS1D_EENS_8epilogue10collective18CollectiveEpilogueINS1F_23Sm100TmaWarpSpecializedILi4ELi2ELi16ELb1ELb0EEEJNS5_IJSH_SH_SI_EEENS5_IJNSU_ISH_SD_EENSU_INSA_ILi16EEESD_EEEEEfSK_fSK_NS1F_6fusion15FusionCallbacksIS1J_NS1P_17LinearCombinationIffffLNS_15FloatRoundStyleE2EEES1K_S1O_JEEENS4_5SM1004TMEM4LOAD26SM100_TMEM_LOAD_32dp32b16xENS4_13SM90_TMA_LOADENS13_INS14_ILi2ELi4ELi3EEES17_NSU_INS5_IJS18_S1M_EEENS5_IJS1M_SD_EEEEEEENS4_39AutoVectorizingCopyWithAssumedAlignmentILi128EEENS4_14SM90_TMA_STOREES24_S26_S26_EEEvvEEEEvNT_6ParamsE)
        .other          _ZN7cutlass13device_kernelINS_4gemm6kernel13GemmUniversalIN4cute5tupleIJiiiiEEENS1_10collective13CollectiveMmaINS1_35MainloopSm100TmaUmmaWarpSpecializedILi8ELi2ELi4ENS5_IJNS4_1CILi4EEENSA_ILi2EEENSA_ILi1EEEEEEEENS5_IJNSA_ILi256EEENSA_ILi128EEENSA_ILi32EEEEEEfNS5_IJlSD_lEEEfSK_NS4_8TiledMMAINS4_8MMA_AtomIJNS4_23SM100_MMA_TF32_2x1SM_SSINS_10tfloat32_tESO_fLi256ELi128ELNS4_4UMMA5MajorE0ELSQ_0ELNSP_7ScaleInE0ELSR_0EEEEEENS4_6LayoutINS5_IJSD_SD_SD_EEENS5_IJNSA_ILi0EEESW_SW_EEEEENS5_IJNS4_10UnderscoreESZ_SZ_EEEEENS4_28SM100_TMA_2SM_LOAD_MULTICASTENS4_14ComposedLayoutINS4_7SwizzleILi3ELi4ELi3EEENS4_18smem_ptr_flag_bitsILi32EEENSU_INS5_IJNSA_ILi8EEESI_EEENS5_IJSI_SD_EEEEEEEvNS4_8identityES12_S1C_vS1D_EENS_8epilogue10collective18CollectiveEpilogueINS1F_23Sm100TmaWarpSpecializedILi4ELi2ELi16ELb1ELb0EEEJNS5_IJSH_SH_SI_EEENS5_IJNSU_ISH_SD_EENSU_INSA_ILi16EEESD_EEEEEfSK_fSK_NS1F_6fusion15FusionCallbacksIS1J_NS1P_17LinearCombinationIffffLNS_15FloatRoundStyleE2EEES1K_S1O_JEEENS4_5SM1004TMEM4LOAD26SM100_TMEM_LOAD_32dp32b16xENS4_13SM90_TMA_LOADENS13_INS14_ILi2ELi4ELi3EEES17_NSU_INS5_IJS18_S1M_EEENS5_IJS1M_SD_EEEEEEENS4_39AutoVectorizingCopyWithAssumedAlignmentILi128EEENS4_14SM90_TMA_STOREES24_S26_S26_EEEvvEEEEvNT_6ParamsE,@"STO_CUDA_ENTRY STV_DEFAULT"
_ZN7cutlass13device_kernelINS_4gemm6kernel13GemmUniversalIN4cute5tupleIJiiiiEEENS1_10collective13CollectiveMmaINS1_35MainloopSm100TmaUmmaWarpSpecializedILi8ELi2ELi4ENS5_IJNS4_1CILi4EEENSA_ILi2EEENSA_ILi1EEEEEEEENS5_IJNSA_ILi256EEENSA_ILi128EEENSA_ILi32EEEEEEfNS5_IJlSD_lEEEfSK_NS4_8TiledMMAINS4_8MMA_AtomIJNS4_23SM100_MMA_TF32_2x1SM_SSINS_10tfloat32_tESO_fLi256ELi128ELNS4_4UMMA5MajorE0ELSQ_0ELNSP_7ScaleInE0ELSR_0EEEEEENS4_6LayoutINS5_IJSD_SD_SD_EEENS5_IJNSA_ILi0EEESW_SW_EEEEENS5_IJNS4_10UnderscoreESZ_SZ_EEEEENS4_28SM100_TMA_2SM_LOAD_MULTICASTENS4_14ComposedLayoutINS4_7SwizzleILi3ELi4ELi3EEENS4_18smem_ptr_flag_bitsILi32EEENSU_INS5_IJNSA_ILi8EEESI_EEENS5_IJSI_SD_EEEEEEEvNS4_8identityES12_S1C_vS1D_EENS_8epilogue10collective18CollectiveEpilogueINS1F_23Sm100TmaWarpSpecializedILi4ELi2ELi16ELb1ELb0EEEJNS5_IJSH_SH_SI_EEENS5_IJNSU_ISH_SD_EENSU_INSA_ILi16EEESD_EEEEEfSK_fSK_NS1F_6fusion15FusionCallbacksIS1J_NS1P_17LinearCombinationIffffLNS_15FloatRoundStyleE2EEES1K_S1O_JEEENS4_5SM1004TMEM4LOAD26SM100_TMEM_LOAD_32dp32b16xENS4_13SM90_TMA_LOADENS13_INS14_ILi2ELi4ELi3EEES17_NSU_INS5_IJS18_S1M_EEENS5_IJS1M_SD_EEEEEEENS4_39AutoVectorizingCopyWithAssumedAlignmentILi128EEENS4_14SM90_TMA_STOREES24_S26_S26_EEEvvEEEEvNT_6ParamsE:
[----:B------:R-:W1:Y:S01]  /*0000*/  LDC R1, c[0x0][0x37c] ;  /* 0x0000df00ff017b82 */ /* 0x000e620000000800 */
[----:B------:R-:W2:Y:S01]  /*0010*/  S2R R68, SR_TID.X ;  /* 0x0000000000447919 */ /* 0x000ea20000002100 */
[----:B------:R-:W3:Y:S06]  /*0020*/  LDCU.64 UR8, c[0x0][0x890] ;  /* 0x00011200ff0877ac */ /* 0x000eec0008000a00 */
[----:B------:R-:W4:Y:S01]  /*0030*/  S2UR UR4, SR_CgaCtaId ;  /* 0x00000000000479c3 */ /* 0x000f220000008800 */
[----:B------:R-:W-:Y:S02]  /*0040*/  PRMT R26, RZ, 0x7610, R26 ;  /* 0x00007610ff1a7816 */ /* 0x000fe4000000001a */
[----:B------:R-:W-:-:S02]  /*0050*/  ELECT P0, URZ, PT ;  /* 0x0000000000ff782f */ /* 0x000fc40003800000 */
[----:B---3--:R-:W-:-:S04]  /*0060*/  ISETP.NE.U32.AND P1, PT, RZ, UR8, PT ;  /* 0x00000008ff007c0c */ /* 0x008fc8000bf25070 */
[----:B------:R-:W-:Y:S01]  /*0070*/  ISETP.NE.AND.EX P2, PT, RZ, UR9, PT, P1 ;  /* 0x00000009ff007c0c */ /* 0x000fe2000bf45310 */
[----:B----4-:R-:W-:Y:S02]  /*0080*/  ULOP3.LUT UR47, UR4, 0x1, URZ, 0xc0, !UPT ;  /* 0x00000001042f7892 */ /* 0x010fe4000f8ec0ff */
[----:B------:R-:W-:Y:S01]  /*0090*/  ULOP3.LUT UR46, UR4, 0x1, URZ, 0x3c, !UPT ;  /* 0x00000001042e7892 */ /* 0x000fe2000f8e3cff */
[----:B--2---:R-:W-:-:S05]  /*00a0*/  SHF.R.U32.HI R56, RZ, 0x5, R68 ;  /* 0x00000005ff387819 */ /* 0x004fca0000011644 */
[----:B------:R-:W2:Y:S02]  /*00b0*/  SHFL.IDX PT, R0, R56, RZ, 0x1f ;  /* 0x00001fff38007589 */ /* 0x000ea400000e0000 */
[----:B--2---:R-:W-:Y:S02]  /*00c0*/  R2UR UR21, R0 ;  /* 0x00000000001572ca */ /* 0x004fe400000e0000 */
[----:B-1----:R-:W-:-:S13]  /*00d0*/  @P2 BRA `(.L_x_0) ;  /* 0x0000000000302947 */ /* 0x002fda0003800000 */
[----:B------:R-:W1:Y:S02]  /*00e0*/  LDCU.64 UR4, c[0x0][0x888] ;  /* 0x00011100ff0477ac */ /* 0x000e640008000a00 */
[----:B-1----:R-:W-:-:S04]  /*00f0*/  UISETP.NE.U32.AND UP0, UPT, UR4, URZ, UPT ;  /* 0x000000ff0400728c */ /* 0x002fc8000bf05070 */
[----:B------:R-:W-:-:S09]  /*0100*/  UISETP.NE.AND.EX UP0, UPT, UR5, URZ, UPT, UP0 ;  /* 0x000000ff0500728c */ /* 0x000fd2000bf05300 */
[----:B------:R-:W-:Y:S05]  /*0110*/  BRA.U !UP0, `(.L_x_1) ;  /* 0x0000000108147547 */ /* 0x000fea000b800000 */
[----:B------:R-:W1:Y:S01]  /*0120*/  LDC.64 R2, c[0x0][0x888] ;  /* 0x00022200ff027b82 */ /* 0x000e620000000a00 */
[----:B------:R-:W1:Y:S02]  /*0130*/  LDCU.64 UR4, c[0x0][0x358] ;  /* 0x00006b00ff0477ac */ /* 0x000e640008000a00 */
[----:B-1----:R1:W5:Y:S01]  /*0140*/  LDG.E R27, desc[UR4][R2.64] ;  /* 0x00000004021b7981 */ /* 0x002362000c1e1900 */
[----:B------:R-:W-:Y:S01]  /*0150*/  HFMA2 R26, -RZ, RZ, 0, 5.9604644775390625e-08 ;  /* 0x00000001ff1a7431 */ /* 0x000fe200000001ff */
[----:B------:R-:W-:Y:S05]  /*0160*/  BRA `(.L_x_0) ;  /* 0x00000000000c7947 */ /* 0x000fea0003800000 */
.L_x_1:
[----:B------:R-:W1:Y:S01]  /*0170*/  LDCU UR4, c[0x0][0x880] ;  /* 0x00011000ff0477ac */ /* 0x000e620008000800 */
[----:B------:R-:W-:Y:S01]  /*0180*/  HFMA2 R26, -RZ, RZ, 0, 5.9604644775390625e-08 ;  /* 0x00000001ff1a7431 */ /* 0x000fe200000001ff */
[----:B-1----:R-:W-:-:S07]  /*0190*/  MOV R27, UR4 ;  /* 0x00000004001b7c02 */ /* 0x002fce0008000f00 */
.L_x_0:
[----:B------:R-:W2:Y:S02]  /*01a0*/  LDCU.64 UR4, c[0x0][0x8b0] ;  /* 0x00011600ff0477ac */ /* 0x000ea40008000a00 */
[----:B--2---:R-:W-:-:S04]  /*01b0*/  UISETP.NE.U32.AND UP0, UPT, UR4, URZ, UPT ;  /* 0x000000ff0400728c */ /* 0x004fc8000bf05070 */
[----:B------:R-:W-:-:S09]  /*01c0*/  UISETP.NE.AND.EX UP0, UPT, UR5, URZ, UPT, UP0 ;  /* 0x000000ff0500728c */ /* 0x000fd2000bf05300 */
[----:B------:R-:W-:Y:S05]  /*01d0*/  BRA.U UP0, `(.L_x_2) ;  /* 0x0000000100287547 */ /* 0x000fea000b800000 */
[----:B------:R-:W2:Y:S02]  /*01e0*/  LDCU.64 UR4, c[0x0][0x8a8] ;  /* 0x00011500ff0477ac */ /* 0x000ea40008000a00 */
[----:B--2---:R-:W-:-:S04]  /*01f0*/  UISETP.NE.U32.AND UP0, UPT, UR4, URZ, UPT ;  /* 0x000000ff0400728c */ /* 0x004fc8000bf05070 */
[----:B------:R-:W-:-:S09]  /*0200*/  UISETP.NE.AND.EX UP0, UPT, UR5, URZ, UPT, UP0 ;  /* 0x000000ff0500728c */ /* 0x000fd2000bf05300 */
[----:B------:R-:W-:Y:S05]  /*0210*/  BRA.U !UP0, `(.L_x_3) ;  /* 0x0000000108107547 */ /* 0x000fea000b800000 */
[----:B------:R-:W2:Y:S01]  /*0220*/  LDC.64 R24, c[0x0][0x8a8] ;  /* 0x00022a00ff187b82 */ /* 0x000ea20000000a00 */
[----:B------:R-:W2:Y:S02]  /*0230*/  LDCU.64 UR4, c[0x0][0x358] ;  /* 0x00006b00ff0477ac */ /* 0x000ea40008000a00 */
[----:B--2---:R2:W5:Y:S01]  /*0240*/  LDG.E R24, desc[UR4][R24.64] ;  /* 0x0000000418187981 */ /* 0x004562000c1e1900 */
[----:B------:R-:W-:Y:S05]  /*0250*/  BRA `(.L_x_2) ;  /* 0x0000000000087947 */ /* 0x000fea0003800000 */
.L_x_3:
[----:B------:R-:W2:Y:S02]  /*0260*/  LDCU UR4, c[0x0][0x8a0] ;  /* 0x00011400ff0477ac */ /* 0x000ea40008000800 */
[----:B--2---:R-:W-:Y:S02]  /*0270*/  MOV R24, UR4 ;  /* 0x0000000400187c02 */ /* 0x004fe40008000f00 */
.L_x_2:
[----:B------:R-:W-:Y:S01]  /*0280*/  IMAD.U32 R0, RZ, RZ, UR21 ;  /* 0x00000015ff007e24 */ /* 0x000fe2000f8e00ff */
[----:B------:R-:W-:Y:S04]  /*0290*/  BSSY.RECONVERGENT B0, `(.L_x_4) ;  /* 0x000000c000007945 */ /* 0x000fe80003800200 */
[C---:B------:R-:W-:Y:S02]  /*02a0*/  ISETP.NE.OR P3, PT, R0.reuse, 0x1, !P0 ;  /* 0x000000010000780c */ /* 0x040fe40004765670 */
[----:B------:R-:W-:-:S11]  /*02b0*/  ISETP.NE.OR P2, PT, R0, 0x3, !P0 ;  /* 0x000000030000780c */ /* 0x000fd60004745670 */
[----:B------:R-:W-:Y:S05]  /*02c0*/  @P3 BRA `(.L_x_5) ;  /* 0x0000000000203947 */ /* 0x000fea0003800000 */
[----:B------:R-:W3:Y:S02]  /*02d0*/  LDCU.64 UR4, c[0x0][0x348] ;  /* 0x00006900ff0477ac */ /* 0x000ee40008000a00 */
[----:B---3--:R-:W-:Y:S02]  /*02e0*/  UIADD3 UR6, UP1, UPT, UR4, 0x80, URZ ;  /* 0x0000008004067890 */ /* 0x008fe4000ff3e0ff */
[----:B------:R-:W-:Y:S02]  /*02f0*/  UIADD3 UR4, UP0, UPT, UR4, 0x180, URZ ;  /* 0x0000018004047890 */ /* 0x000fe4000ff1e0ff */
[----:B------:R-:W-:Y:S02]  /*0300*/  UIADD3.X UR7, UPT, UPT, URZ, UR5, URZ, UP1, !UPT ;  /* 0x00000005ff077290 */ /* 0x000fe40008ffe4ff */
[----:B------:R-:W-:-:S07]  /*0310*/  UIADD3.X UR5, UPT, UPT, URZ, UR5, URZ, UP0, !UPT ;  /* 0x00000005ff057290 */ /* 0x000fce00087fe4ff */
[----:B------:R3:W-:Y:S02]  /*0320*/  UTMACCTL.PF [UR6] ;  /* 0x00000000060079b9 */ /* 0x0007e40008040000 */
[----:B------:R3:W-:Y:S02]  /*0330*/  UTMACCTL.PF [UR4] ;  /* 0x00000000040079b9 */ /* 0x0007e40008040000 */
[----:B---3--:R-:W-:Y:S01]  /*0340*/  NOP ;  /* 0x0000000000007918 */ /* 0x008fe20000000000 */
.L_x_5:
[----:B------:R-:W-:Y:S05]  /*0350*/  BSYNC.RECONVERGENT B0 ;  /* 0x0000000000007941 */ /* 0x000fea0003800200 */
.L_x_4:
[----:B------:R-:W-:Y:S04]  /*0360*/  BSSY.RECONVERGENT B0, `(.L_x_6) ;  /* 0x000000a000007945 */ /* 0x000fe80003800200 */
        /* <DEDUP_REMOVED lines=9> */
.L_x_7:
[----:B------:R-:W-:Y:S05]  /*0400*/  BSYNC.RECONVERGENT B0 ;  /* 0x0000000000007941 */ /* 0x000fea0003800200 */
.L_x_6:
[----:B------:R-:W3:Y:S01]  /*0410*/  LDCU.64 UR4, c[0x0][0x888] ;  /* 0x00011100ff0477ac */ /* 0x000ee20008000a00 */
[----:B------:R-:W-:Y:S01]  /*0420*/  ISETP.NE.AND.EX P1, PT, RZ, UR9, PT, P1 ;  /* 0x00000009ff007c0c */ /* 0x000fe2000bf25310 */
[----:B------:R-:W-:Y:S01]  /*0430*/  UPLOP3.LUT UP5, UPT, UPT, UPT, UPT, 0x80, 0x8 ;  /* 0x000000000008789c */ /* 0x000fe20003faf070 */
[----:B---3--:R-:W-:-:S04]  /*0440*/  ISETP.NE.U32.AND P2, PT, RZ, UR4, PT ;  /* 0x00000004ff007c0c */ /* 0x008fc8000bf45070 */
[----:B------:R-:W-:-:S13]  /*0450*/  ISETP.NE.AND.EX P2, PT, RZ, UR5, PT, P2 ;  /* 0x00000005ff007c0c */ /* 0x000fda000bf45320 */
[----:B------:R-:W-:Y:S05]  /*0460*/  @P2 BRA P1, `(.L_x_8) ;  /* 0x0000000000282947 */ /* 0x000fea0000800000 */
[----:B------:R-:W-:Y:S01]  /*0470*/  UISETP.NE.U32.AND UP0, UPT, UR8, URZ, UPT ;  /* 0x000000ff0800728c */ /* 0x000fe2000bf05070 */
[----:B-----5:R-:W-:Y:S01]  /*0480*/  FSETP.NEU.AND P1, PT, R27, RZ, PT ;  /* 0x000000ff1b00720b */ /* 0x020fe20003f2d000 */
[----:B------:R-:W-:Y:S02]  /*0490*/  UISETP.NE.U32.AND UP2, UPT, UR4, URZ, UPT ;  /* 0x000000ff0400728c */ /* 0x000fe4000bf45070 */
[----:B------:R-:W-:Y:S02]  /*04a0*/  UISETP.NE.AND.EX UP1, UPT, UR9, URZ, UPT, UP0 ;  /* 0x000000ff0900728c */ /* 0x000fe4000bf25300 */
[----:B------:R-:W-:-:S04]  /*04b0*/  UISETP.NE.AND.EX UP0, UPT, UR5, URZ, UPT, UP2 ;  /* 0x000000ff0500728c */ /* 0x000fc8000bf05320 */
[----:B------:R-:W-:-:S04]  /*04c0*/  USEL UR4, URZ, 0xffffffff, UP0 ;  /* 0xffffffffff047887 */ /* 0x000fc80008000000 */
[----:B------:R-:W-:Y:S01]  /*04d0*/  VOTEU.ANY UP0, P1 ;  /* 0x0000000000ff7886 */ /* 0x000fe20000800100 */
[----:B------:R-:W-:-:S04]  /*04e0*/  @!UP1 USEL UR4, URZ, 0xffffffff, UP0 ;  /* 0xffffffffff049887 */ /* 0x000fc80008000000 */
[----:B------:R-:W-:-:S04]  /*04f0*/  ULOP3.LUT UR4, UR4, 0x1, URZ, 0xc0, !UPT ;  /* 0x0000000104047892 */ /* 0x000fc8000f8ec0ff */
[----:B------:R-:W-:-:S11]  /*0500*/  UISETP.NE.U32.AND UP5, UPT, UR4, 0x1, UPT ;  /* 0x000000010400788c */ /* 0x000fd6000bfa5070 */
.L_x_8:
[----:B------:R-:W3:Y:S01]  /*0510*/  SHFL.IDX PT, R0, R56, RZ, 0x1f ;  /* 0x00001fff38007589 */ /* 0x000ee200000e0000 */
[----:B------:R-:W-:-:S04]  /*0520*/  UISETP.NE.AND UP0, UPT, UR21, 0x2, UPT ;  /* 0x000000021500788c */ /* 0x000fc8000bf05270 */
[----:B------:R-:W-:Y:S02]  /*0530*/  UISETP.EQ.AND UP1, UPT, UR47, URZ, !UP0 ;  /* 0x000000ff2f00728c */ /* 0x000fe4000c722270 */
[----:B------:R-:W-:-:S04]  /*0540*/  USEL UR53, URZ, 0x1, UP0 ;  /* 0x00000001ff357887 */ /* 0x000fc80008000000 */
[----:B------:R-:W-:Y:S02]  /*0550*/  PLOP3.LUT P3, PT, P0, PT, UP1, 0x80, 0x8 ;  /* 0x000000000008781c */ /* 0x000fe4000076f018 */
[----:B---3--:R-:W-:-:S13]  /*0560*/  ISETP.NE.AND P1, PT, R0, RZ, PT ;  /* 0x000000ff0000720c */ /* 0x008fda0003f25270 */
[----:B------:R-:W-:Y:S05]  /*0570*/  @P1 BRA `(.L_x_9) ;  /* 0x0000000000781947 */ /* 0x000fea0003800000 */
[----:B------:R-:W3:Y:S01]  /*0580*/  S2UR UR5, SR_CgaCtaId ;  /* 0x00000000000579c3 */ /* 0x000ee20000008800 */
[----:B------:R-:W-:Y:S01]  /*0590*/  UMOV UR4, 0x400 ;  /* 0x0000040000047882 */ /* 0x000fe20000000000 */
[----:B------:R-:W-:Y:S01]  /*05a0*/  UMOV UR8, 0x1 ;  /* 0x0000000100087882 */ /* 0x000fe20000000000 */
[----:B------:R-:W-:Y:S01]  /*05b0*/  UMOV UR6, 0x3 ;  /* 0x0000000300067882 */ /* 0x000fe20000000000 */
[----:B------:R-:W-:-:S04]  /*05c0*/  UIADD3 UR8, UPT, UPT, -UR8, 0x100000, URZ ;  /* 0x0010000008087890 */ /* 0x000fc8000fffe1ff */
[----:B------:R-:W-:Y:S02]  /*05d0*/  USHF.L.U32 UR9, UR8, 0xb, URZ ;  /* 0x0000000b08097899 */ /* 0x000fe400080006ff */
[----:B------:R-:W-:Y:S02]  /*05e0*/  USHF.L.U32 UR8, UR8, 0x1, URZ ;  /* 0x0000000108087899 */ /* 0x000fe400080006ff */
[----:B------:R-:W-:-:S04]  /*05f0*/  UIADD3 UR6, UPT, UPT, -UR6, 0x100000, URZ ;  /* 0x0010000006067890 */ /* 0x000fc8000fffe1ff */
[----:B------:R-:W-:Y:S02]  /*0600*/  USHF.L.U32 UR7, UR6, 0xb, URZ ;  /* 0x0000000b06077899 */ /* 0x000fe400080006ff */
[----:B------:R-:W-:Y:S01]  /*0610*/  USHF.L.U32 UR6, UR6, 0x1, URZ ;  /* 0x0000000106067899 */ /* 0x000fe200080006ff */
[----:B------:R-:W-:Y:S01]  /*0620*/  ELECT P1, URZ, PT ;  /* 0x0000000000ff782f */ /* 0x000fe20003820000 */
[----:B---3--:R-:W-:Y:S01]  /*0630*/  ULEA UR4, UR5, UR4, 0x18 ;  /* 0x0000000405047291 */ /* 0x008fe2000f8ec0ff */
[----:B------:R-:W3:Y:S11]  /*0640*/  FENCE.VIEW.ASYNC.S ;  /* 0x00000000000073c6 */ /* 0x000ef60000000000 */
[----:B---3--:R3:W4:Y:S01]  /*0650*/  SYNCS.EXCH.64 URZ, [UR4], UR8 ;  /* 0x0000000804ff75b2 */ /* 0x0087220008000100 */
[----:B------:R3:W1:Y:S01]  /*0660*/  SYNCS.EXCH.64 URZ, [UR4+0x40], UR6 ;  /* 0x0000400604ff75b2 */ /* 0x0006620008000100 */
        /* <DEDUP_REMOVED lines=13> */
[----:B------:R3:W1:Y:S02]  /*0740*/  SYNCS.EXCH.64 URZ, [UR4+0x78], UR6 ;  /* 0x0000780604ff75b2 */ /* 0x0006640008000100 */
[----:B---3--:R-:W-:Y:S01]  /*0750*/  NOP ;  /* 0x0000000000007918 */ /* 0x008fe20000000000 */
.L_x_9:
[----:B------:R-:W3:Y:S01]  /*0760*/  SHFL.IDX PT, R0, R56, RZ, 0x1f ;  /* 0x00001fff38007589 */ /* 0x000ee200000e0000 */
[----:B------:R-:W-:Y:S01]  /*0770*/  NOP ;  /* 0x0000000000007918 */ /* 0x000fe20000000000 */
[----:B---3--:R-:W-:-:S13]  /*0780*/  ISETP.NE.AND P1, PT, R0, 0x1, PT ;  /* 0x000000010000780c */ /* 0x008fda0003f25270 */
        /* <DEDUP_REMOVED lines=14> */
[----:B---3--:R3:W1:Y:S01]  /*0870*/  SYNCS.EXCH.64 URZ, [UR4+0x80], UR8 ;  /* 0x0000800804ff75b2 */ /* 0x0086620008000100 */
[----:B------:R3:W1:Y:S01]  /*0880*/  SYNCS.EXCH.64 URZ, [UR4+0xa0], UR6 ;  /* 0x0000a00604ff75b2 */ /* 0x0006620008000100 */
[----:B------:R3:W1:Y:S01]  /*0890*/  SYNCS.EXCH.64 URZ, [UR4+0x88], UR8 ;  /* 0x0000880804ff75b2 */ /* 0x0006620008000100 */
[----:B------:R3:W1:Y:S01]  /*08a0*/  SYNCS.EXCH.64 URZ, [UR4+0xa8], UR6 ;  /* 0x0000a80604ff75b2 */ /* 0x0006620008000100 */
[----:B------:R3:W1:Y:S01]  /*08b0*/  SYNCS.EXCH.64 URZ, [UR4+0x90], UR8 ;  /* 0x0000900804ff75b2 */ /* 0x0006620008000100 */
[----:B------:R3:W1:Y:S01]  /*08c0*/  SYNCS.EXCH.64 URZ, [UR4+0xb0], UR6 ;  /* 0x0000b00604ff75b2 */ /* 0x0006620008000100 */
[----:B------:R3:W1:Y:S01]  /*08d0*/  SYNCS.EXCH.64 URZ, [UR4+0x98], UR8 ;  /* 0x0000980804ff75b2 */ /* 0x0006620008000100 */
[----:B------:R3:W1:Y:S01]  /*08e0*/  SYNCS.EXCH.64 URZ, [UR4+0xb8], UR6 ;  /* 0x0000b80604ff75b2 */ /* 0x0006620008000100 */
[----:B------:R-:W-:Y:S01]  /*08f0*/  NOP ;  /* 0x0000000000007918 */ /* 0x000fe20000000000 */
.L_x_10:
[----:B------:R-:W2:Y:S01]  /*0900*/  SHFL.IDX PT, R0, R56, RZ, 0x1f ;  /* 0x00001fff38007589 */ /* 0x000ea200000e0000 */
[----:B------:R-:W-:Y:S01]  /*0910*/  NOP ;  /* 0x0000000000007918 */ /* 0x000fe20000000000 */
[----:B--2---:R-:W-:-:S13]  /*0920*/  ISETP.NE.AND P1, PT, R0, 0x3, PT ;  /* 0x000000030000780c */ /* 0x004fda0003f25270 */
[----:B------:R-:W-:Y:S05]  /*0930*/  @P1 BRA `(.L_x_11) ;  /* 0x0000000000301947 */ /* 0x000fea0003800000 */
[----:B---3--:R-:W2:Y:S01]  /*0940*/  S2UR UR6, SR_CgaCtaId ;  /* 0x00000000000679c3 */ /* 0x008ea20000008800 */
[----:B------:R-:W-:Y:S01]  /*0950*/  UMOV UR4, 0x400 ;  /* 0x0000040000047882 */ /* 0x000fe20000000000 */
[----:B------:R-:W-:Y:S01]  /*0960*/  UMOV UR5, 0x20 ;  /* 0x0000002000057882 */ /* 0x000fe20000000000 */
[----:B------:R-:W-:Y:S01]  /*0970*/  ELECT P1, URZ, PT ;  /* 0x0000000000ff782f */ /* 0x000fe20003820000 */
[----:B--2---:R-:W-:Y:S02]  /*0980*/  ULEA UR6, UR6, UR4, 0x18 ;  /* 0x0000000406067291 */ /* 0x004fe4000f8ec0ff */
[----:B------:R-:W-:-:S04]  /*0990*/  UIADD3 UR4, UPT, UPT, -UR5, 0x100000, URZ ;  /* 0x0010000005047890 */ /* 0x000fc8000fffe1ff */
[----:B------:R-:W-:Y:S02]  /*09a0*/  USHF.L.U32 UR5, UR4, 0xb, URZ ;  /* 0x0000000b04057899 */ /* 0x000fe400080006ff */
[----:B------:R-:W-:Y:S01]  /*09b0*/  USHF.L.U32 UR4, UR4, 0x1, URZ ;  /* 0x0000000104047899 */ /* 0x000fe200080006ff */
[----:B------:R-:W2:Y:S11]  /*09c0*/  FENCE.VIEW.ASYNC.S ;  /* 0x00000000000073c6 */ /* 0x000eb60000000000 */
[----:B--2---:R2:W3:Y:S01]  /*09d0*/  SYNCS.EXCH.64 URZ, [UR6+0xc0], UR4 ;  /* 0x0000c00406ff75b2 */ /* 0x0044e20008000100 */
[----:B------:R2:W1:Y:S01]  /*09e0*/  SYNCS.EXCH.64 URZ, [UR6+0xc8], UR4 ;  /* 0x0000c80406ff75b2 */ /* 0x0004620008000100 */
[----:B------:R-:W-:Y:S01]  /*09f0*/  NOP ;  /* 0x0000000000007918 */ /* 0x000fe20000000000 */
.L_x_11:
[----:B------:R-:W4:Y:S01]  /*0a00*/  SHFL.IDX PT, R0, R56, RZ, 0x1f ;  /* 0x00001fff38007589 */ /* 0x000f2200000e0000 */
[----:B------:R-:W-:Y:S01]  /*0a10*/  NOP ;  /* 0x0000000000007918 */ /* 0x000fe20000000000 */
[----:B----4-:R-:W-:-:S13]  /*0a20*/  ISETP.NE.AND P1, PT, R0, 0x4, PT ;  /* 0x000000040000780c */ /* 0x010fda0003f25270 */
[----:B------:R-:W-:Y:S05]  /*0a30*/  @P1 BRA `(.L_x_12) ;  /* 0x00000000004c1947 */ /* 0x000fea0003800000 */
[----:B--2---:R-:W2:Y:S01]  /*0a40*/  S2UR UR5, SR_CgaCtaId ;  /* 0x00000000000579c3 */ /* 0x004ea20000008800 */
[----:B---3--:R-:W-:Y:S01]  /*0a50*/  UMOV UR4, 0x720 ;  /* 0x0000072000047882 */ /* 0x008fe20000000000 */
[----:B------:R-:W-:Y:S01]  /*0a60*/  UMOV UR6, 0x400 ;  /* 0x0000040000067882 */ /* 0x000fe20000000000 */
[----:B------:R-:W-:Y:S01]  /*0a70*/  USEL UR4, UR4, 0x620, UP5 ;  /* 0x0000062004047887 */ /* 0x000fe2000a800000 */
[----:B------:R-:W-:Y:S01]  /*0a80*/  UMOV UR8, 0x1 ;  /* 0x0000000100087882 */ /* 0x000fe20000000000 */
[----:B------:R-:W-:Y:S01]  /*0a90*/  ELECT P1, URZ, PT ;  /* 0x0000000000ff782f */ /* 0x000fe20003820000 */
[----:B------:R-:W-:-:S04]  /*0aa0*/  UIADD3 UR8, UPT, UPT, -UR8, 0x100000, URZ ;  /* 0x0010000008087890 */ /* 0x000fc8000fffe1ff */
[----:B------:R-:W-:Y:S02]  /*0ab0*/  USHF.L.U32 UR9, UR8, 0xb, URZ ;  /* 0x0000000b08097899 */ /* 0x000fe400080006ff */
[----:B------:R-:W-:Y:S02]  /*0ac0*/  USHF.L.U32 UR8, UR8, 0x1, URZ ;  /* 0x0000000108087899 */ /* 0x000fe400080006ff */
[----:B--2---:R-:W-:Y:S02]  /*0ad0*/  ULEA UR6, UR5, UR6, 0x18 ;  /* 0x0000000605067291 */ /* 0x004fe4000f8ec0ff */
[----:B------:R-:W-:-:S04]  /*0ae0*/  UIADD3 UR4, UPT, UPT, -UR4, 0x100000, URZ ;  /* 0x0010000004047890 */ /* 0x000fc8000fffe1ff */
[----:B------:R-:W-:Y:S02]  /*0af0*/  USHF.L.U32 UR5, UR4, 0xb, URZ ;  /* 0x0000000b04057899 */ /* 0x000fe400080006ff */
[----:B------:R-:W-:Y:S01]  /*0b00*/  USHF.L.U32 UR4, UR4, 0x1, URZ ;  /* 0x0000000104047899 */ /* 0x000fe200080006ff */
[----:B------:R-:W2:Y:S03]  /*0b10*/  FENCE.VIEW.ASYNC.S ;  /* 0x00000000000073c6 */ /* 0x000ea60000000000 */
[----:B--2---:R4:W2:Y:S08]  /*0b20*/  SYNCS.EXCH.64 URZ, [UR6+0xd0], UR8 ;  /* 0x0000d00806ff75b2 */ /* 0x0048b00008000100 */
[----:B------:R4:W3:Y:S01]  /*0b30*/  SYNCS.EXCH.64 URZ, [UR6+0xe0], UR4 ;  /* 0x0000e00406ff75b2 */ /* 0x0008e20008000100 */
[----:B------:R4:W1:Y:S01]  /*0b40*/  SYNCS.EXCH.64 URZ, [UR6+0xd8], UR8 ;  /* 0x0000d80806ff75b2 */ /* 0x0008620008000100 */
[----:B------:R4:W1:Y:S02]  /*0b50*/  SYNCS.EXCH.64 URZ, [UR6+0xe8], UR4 ;  /* 0x0000e80406ff75b2 */ /* 0x0008640008000100 */
[----:B----4-:R-:W-:Y:S01]  /*0b60*/  NOP ;  /* 0x0000000000007918 */ /* 0x010fe20000000000 */
.L_x_12:
[----:B------:R-:W4:Y:S01]  /*0b70*/  SHFL.IDX PT, R0, R56, RZ, 0x1f ;  /* 0x00001fff38007589 */ /* 0x000f2200000e0000 */
[----:B------:R-:W-:Y:S01]  /*0b80*/  NOP ;  /* 0x0000000000007918 */ /* 0x000fe20000000000 */
[----:B----4-:R-:W-:-:S13]  /*0b90*/  ISETP.NE.AND P1, PT, R0, 0x5, PT ;  /* 0x000000050000780c */ /* 0x010fda0003f25270 */
[----:B------:R-:W-:Y:S05]  /*0ba0*/  @P1 BRA `(.L_x_13) ;  /* 0x0000000000581947 */ /* 0x000fea0003800000 */
[----:B--2---:R-:W2:Y:S01]  /*0bb0*/  S2UR UR5, SR_CgaCtaId ;  /* 0x00000000000579c3 */ /* 0x004ea20000008800 */
[----:B---3--:R-:W-:Y:S01]  /*0bc0*/  UMOV UR4, 0x400 ;  /* 0x0000040000047882 */ /* 0x008fe20000000000 */
        /* <DEDUP_REMOVED lines=9> */
[----:B--2---:R-:W-:Y:S01]  /*0c60*/  ULEA UR4, UR5, UR4, 0x18 ;  /* 0x0000000405047291 */ /* 0x004fe2000f8ec0ff */
[----:B------:R-:W2:Y:S11]  /*0c70*/  FENCE.VIEW.ASYNC.S ;  /* 0x00000000000073c6 */ /* 0x000eb60000000000 */
[----:B--2---:R4:W2:Y:S01]  /*0c80*/  SYNCS.EXCH.64 URZ, [UR4+0xf0], UR6 ;  /* 0x0000f00604ff75b2 */ /* 0x0048a20008000100 */
[----:B------:R4:W3:Y:S01]  /*0c90*/  SYNCS.EXCH.64 URZ, [UR4+0x110], UR8 ;  /* 0x0001100804ff75b2 */ /* 0x0008e20008000100 */
[----:B------:R4:W1:Y:S01]  /*0ca0*/  SYNCS.EXCH.64 URZ, [UR4+0xf8], UR6 ;  /* 0x0000f80604ff75b2 */ /* 0x0008620008000100 */
[----:B------:R4:W1:Y:S01]  /*0cb0*/  SYNCS.EXCH.64 URZ, [UR4+0x118], UR8 ;  /* 0x0001180804ff75b2 */ /* 0x0008620008000100 */
[----:B------:R4:W1:Y:S01]  /*0cc0*/  SYNCS.EXCH.64 URZ, [UR4+0x100], UR6 ;  /* 0x0001000604ff75b2 */ /* 0x0008620008000100 */
[----:B------:R4:W1:Y:S01]  /*0cd0*/  SYNCS.EXCH.64 URZ, [UR4+0x120], UR8 ;  /* 0x0001200804ff75b2 */ /* 0x0008620008000100 */
[----:B------:R4:W1:Y:S01]  /*0ce0*/  SYNCS.EXCH.64 URZ, [UR4+0x108], UR6 ;  /* 0x0001080604ff75b2 */ /* 0x0008620008000100 */
[----:B------:R4:W1:Y:S02]  /*0cf0*/  SYNCS.EXCH.64 URZ, [UR4+0x128], UR8 ;  /* 0x0001280804ff75b2 */ /* 0x0008640008000100 */
[----:B----4-:R-:W-:Y:S01]  /*0d00*/  NOP ;  /* 0x0000000000007918 */ /* 0x010fe20000000000 */
.L_x_13:
[----:B------:R-:W4:Y:S01]  /*0d10*/  SHFL.IDX PT, R0, R56, RZ, 0x1f ;  /* 0x00001fff38007589 */ /* 0x000f2200000e0000 */
[----:B------:R-:W-:Y:S01]  /*0d20*/  ISETP.NE.OR P0, PT, RZ, UR21, !P0 ;  /* 0x00000015ff007c0c */ /* 0x000fe2000c705670 */
[----:B------:R-:W-:Y:S01]  /*0d30*/  NOP ;  /* 0x0000000000007918 */ /* 0x000fe20000000000 */
[----:B----4-:R-:W-:-:S13]  /*0d40*/  ISETP.NE.AND P1, PT, R0, 0x3, PT ;  /* 0x000000030000780c */ /* 0x010fda0003f25270 */
[----:B------:R-:W-:Y:S05]  /*0d50*/  @P1 BRA `(.L_x_14) ;  /* 0x0000000000381947 */ /* 0x000fea0003800000 */
[----:B--2---:R-:W2:Y:S01]  /*0d60*/  S2UR UR5, SR_CgaCtaId ;  /* 0x00000000000579c3 */ /* 0x004ea20000008800 */
[----:B---3--:R-:W-:Y:S01]  /*0d70*/  UMOV UR4, 0x400 ;  /* 0x0000040000047882 */ /* 0x008fe20000000000 */
[----:B------:R-:W-:Y:S01]  /*0d80*/  UMOV UR6, 0x20 ;  /* 0x0000002000067882 */ /* 0x000fe20000000000 */
[----:B------:R-:W-:Y:S01]  /*0d90*/  ELECT P1, URZ, PT ;  /* 0x0000000000ff782f */ /* 0x000fe20003820000 */
[----:B------:R-:W-:-:S04]  /*0da0*/  UIADD3 UR6, UPT, UPT, -UR6, 0x100000, URZ ;  /* 0x0010000006067890 */ /* 0x000fc8000fffe1ff */
[----:B------:R-:W-:Y:S02]  /*0db0*/  USHF.L.U32 UR7, UR6, 0xb, URZ ;  /* 0x0000000b06077899 */ /* 0x000fe400080006ff */
[----:B------:R-:W-:Y:S02]  /*0dc0*/  USHF.L.U32 UR6, UR6, 0x1, URZ ;  /* 0x0000000106067899 */ /* 0x000fe400080006ff */
[----:B--2---:R-:W-:Y:S01]  /*0dd0*/  ULEA UR4, UR5, UR4, 0x18 ;  /* 0x0000000405047291 */ /* 0x004fe2000f8ec0ff */
[----:B------:R-:W2:Y:S11]  /*0de0*/  FENCE.VIEW.ASYNC.S ;  /* 0x00000000000073c6 */ /* 0x000eb60000000000 */
[----:B--2---:R4:W2:Y:S01]  /*0df0*/  SYNCS.EXCH.64 URZ, [UR4+0x130], UR6 ;  /* 0x0001300604ff75b2 */ /* 0x0048a20008000100 */
[----:B------:R4:W3:Y:S01]  /*0e00*/  SYNCS.EXCH.64 URZ, [UR4+0x140], UR6 ;  /* 0x0001400604ff75b2 */ /* 0x0008e20008000100 */
[----:B------:R4:W1:Y:S01]  /*0e10*/  SYNCS.EXCH.64 URZ, [UR4+0x138], UR6 ;  /* 0x0001380604ff75b2 */ /* 0x0008620008000100 */
[----:B------:R4:W1:Y:S02]  /*0e20*/  SYNCS.EXCH.64 URZ, [UR4+0x148], UR6 ;  /* 0x0001480604ff75b2 */ /* 0x0008640008000100 */
[----:B----4-:R-:W-:Y:S01]  /*0e30*/  NOP ;  /* 0x0000000000007918 */ /* 0x010fe20000000000 */
.L_x_14:
[----:B---3--:R-:W3:Y:S01]  /*0e40*/  S2UR UR7, SR_CgaCtaId ;  /* 0x00000000000779c3 */ /* 0x008ee20000008800 */
[----:B------:R-:W-:Y:S01]  /*0e50*/  VOTEU.ALL UP0, P0 ;  /* 0x0000000000ff7886 */ /* 0x000fe20000000000 */
[----:B--2---:R-:W-:Y:S01]  /*0e60*/  UMOV UR4, 0x20 ;  /* 0x0000002000047882 */ /* 0x004fe20000000000 */
[----:B------:R-:W2:Y:S01]  /*0e70*/  LDCU UR33, c[0x0][0x36c] ;  /* 0x00006d80ff2177ac */ /* 0x000ea20008000800 */
[----:B------:R-:W-:Y:S01]  /*0e80*/  NOP ;  /* 0x0000000000007918 */ /* 0x000fe20000000000 */
[----:B------:R-:W-:Y:S01]  /*0e90*/  LOP3.LUT R0, R68, 0x1f, RZ, 0xc0, !PT ;  /* 0x0000001f44007812 */ /* 0x000fe200078ec0ff */
[----:B------:R-:W-:Y:S01]  /*0ea0*/  @!UP0 UMOV UR6, 0x400 ;  /* 0x0000040000068882 */ /* 0x000fe20000000000 */
[----:B------:R-:W-:-:S04]  /*0eb0*/  @!UP0 UIADD3 UR4, UPT, UPT, -UR4, 0x100000, URZ ;  /* 0x0010000004048890 */ /* 0x000fc8000fffe1ff */
[----:B------:R-:W-:Y:S02]  /*0ec0*/  @!UP0 USHF.L.U32 UR5, UR4, 0xb, URZ ;  /* 0x0000000b04058899 */ /* 0x000fe400080006ff */
[----:B------:R-:W-:Y:S02]  /*0ed0*/  @!UP0 USHF.L.U32 UR4, UR4, 0x1, URZ ;  /* 0x0000000104048899 */ /* 0x000fe400080006ff */
[----:B------:R-:W-:Y:S02]  /*0ee0*/  UISETP.NE.AND UP6, UPT, UR21, URZ, UPT ;  /* 0x000000ff1500728c */ /* 0x000fe4000bfc5270 */
[----:B--2---:R-:W-:Y:S02]  /*0ef0*/  UISETP.EQ.U32.AND UP1, UPT, UR33, 0x1, UPT ;  /* 0x000000012100788c */ /* 0x004fe4000bf22070 */
[----:B---3--:R-:W-:Y:S01]  /*0f00*/  @!UP0 ULEA UR6, UR7, UR6, 0x18 ;  /* 0x0000000607068291 */ /* 0x008fe2000f8ec0ff */
[----:B------:R-:W-:Y:S01]  /*0f10*/  VOTEU.ALL UP0, P0 ;  /* 0x0000000000ff7886 */ /* 0x000fe20000000000 */
[----:B------:R-:W2:Y:S10]  /*0f20*/  FENCE.VIEW.ASYNC.S ;  /* 0x00000000000073c6 */ /* 0x000eb40000000000 */
[----:B--2---:R2:W3:Y:S01]  /*0f30*/  @!UP0 SYNCS.EXCH.64 URZ, [UR6+0x150], UR4 ;  /* 0x0001500406ff85b2 */ /* 0x0044e20008000100 */
[----:B------:R-:W-:Y:S05]  /*0f40*/  BRA.U !UP1, `(.L_x_15) ;  /* 0x0000000109087547 */ /* 0x000fea000b800000 */
[----:B-1-3--:R-:W-:Y:S01]  /*0f50*/  UCGABAR_ARV ;  /* 0x00000000000079c7 */ /* 0x00afe20008000000 */
[----:B------:R-:W-:Y:S05]  /*0f60*/  BRA `(.L_x_16) ;  /* 0x0000000000047947 */ /* 0x000fea0003800000 */
.L_x_15:
[----:B-1-3--:R-:W-:Y:S01]  /*0f70*/  NOP ;  /* 0x0000000000007918 */ /* 0x00afe20000000000 */
.L_x_16:
[----:B------:R-:W1:Y:S01]  /*0f80*/  S2UR UR31, SR_CTAID.X ;  /* 0x00000000001f79c3 */ /* 0x000e620000002500 */
[----:B------:R-:W-:-:S05]  /*0f90*/  CS2R.32 R58, SR_CgaSize ;  /* 0x00000000003a7805 */ /* 0x000fca0000008a00 */
[----:B------:R-:W-:-:S05]  /*0fa0*/  IMAD R58, R58, -0xa0, RZ ;  /* 0xffffff603a3a7824 */ /* 0x000fca00078e02ff */
[----:B--2---:R-:W-:-:S14]  /*0fb0*/  R2UR UR5, R58 ;  /* 0x000000003a0572ca */ /* 0x004fdc00000e0000 */
[----:B------:R-:W2:Y:S01]  /*0fc0*/  LDCU UR5, c[0x0][UR5+0x2b0] ;  /* 0x00005600050577ac */ /* 0x000ea20008000800 */
[----:B------:R-:W-:-:S05]  /*0fd0*/  CS2R.32 R58, SR_CgaSize ;  /* 0x00000000003a7805 */ /* 0x000fca0000008a00 */
[----:B------:R-:W-:-:S05]  /*0fe0*/  IMAD R58, R58, -0xa0, RZ ;  /* 0xffffff603a3a7824 */ /* 0x000fca00078e02ff */
[----:B------:R-:W-:-:S14]  /*0ff0*/  R2UR UR4, R58 ;  /* 0x000000003a0472ca */ /* 0x000fdc00000e0000 */
[----:B------:R-:W3:Y:S01]  /*1000*/  LDCU UR4, c[0x0][UR4+0x2b4] ;  /* 0x00005680040477ac */ /* 0x000ee20008000800 */
[----:B------:R-:W4:Y:S01]  /*1010*/  S2UR UR20, SR_CTAID.Y ;  /* 0x00000000001479c3 */ /* 0x000f220000002600 */
[----:B------:R-:W-:-:S05]  /*1020*/  CS2R.32 R58, SR_CgaSize ;  /* 0x00000000003a7805 */ /* 0x000fca0000008a00 */
[----:B------:R-:W-:-:S05]  /*1030*/  IMAD R58, R58, -0xa0, RZ ;  /* 0xffffff603a3a7824 */ /* 0x000fca00078e02ff */
[----:B------:R-:W-:-:S14]  /*1040*/  R2UR UR8, R58 ;  /* 0x000000003a0872ca */ /* 0x000fdc00000e0000 */
[----:B------:R-:W3:Y:S01]  /*1050*/  LDCU UR8, c[0x0][UR8+0x2a0] ;  /* 0x00005400080877ac */ /* 0x000ee20008000800 */
[----:B------:R-:W-:-:S05]  /*1060*/  CS2R.32 R58, SR_CgaSize ;  /* 0x00000000003a7805 */ /* 0x000fca0000008a00 */
[----:B------:R-:W-:-:S05]  /*1070*/  IMAD R58, R58, -0xa0, RZ ;  /* 0xffffff603a3a7824 */ /* 0x000fca00078e02ff */
[----:B------:R-:W-:-:S14]  /*1080*/  R2UR UR9, R58 ;  /* 0x000000003a0972ca */ /* 0x000fdc00000e0000 */
[----:B------:R-:W3:Y:S01]  /*1090*/  LDCU UR9, c[0x0][UR9+0x2a4] ;  /* 0x00005480090977ac */ /* 0x000ee20008000800 */
[----:B------:R-:W3:Y:S01]  /*10a0*/  S2UR UR10, SR_CgaCtaId ;  /* 0x00000000000a79c3 */ /* 0x000ee20000008800 */
[----:B------:R-:W3:Y:S01]  /*10b0*/  LDCU UR26, c[0x0][0xb24] ;  /* 0x00016480ff1a77ac */ /* 0x000ee20008000800 */
[----:B------:R-:W3:Y:S01]  /*10c0*/  LDCU UR45, c[0x0][0xb24] ;  /* 0x00016480ff2d77ac */ /* 0x000ee20008000800 */
[----:B-1----:R-:W-:Y:S01]  /*10d0*/  I2FP.F32.U32 R3, UR31 ;  /* 0x0000001f00037c45 */ /* 0x002fe20008201000 */
[----:B------:R-:W1:Y:S04]  /*10e0*/  LDCU UR29, c[0x0][0xb30] ;  /* 0x00016600ff1d77ac */ /* 0x000e680008000800 */
[----:B--2---:R-:W-:Y:S01]  /*10f0*/  FMUL R3, R3, UR5 ;  /* 0x0000000503037c20 */ /* 0x004fe20008400000 */
[----:B------:R-:W-:Y:S01]  /*1100*/  UMOV UR13, 0x11 ;  /* 0x00000011000d7882 */ /* 0x000fe20000000000 */
[----:B------:R-:W-:Y:S01]  /*1110*/  UMOV UR14, 0x5 ;  /* 0x00000005000e7882 */ /* 0x000fe20000000000 */
[----:B----4-:R-:W-:-:S03]  /*1120*/  I2FP.F32.U32 R2, UR20 ;  /* 0x0000001400027c45 */ /* 0x010fc60008201000 */
[----:B------:R-:W2:Y:S02]  /*1130*/  F2I.U32.TRUNC.NTZ R3, R3 ;  /* 0x0000000300037305 */ /* 0x000ea4000020f000 */
[----:B---3--:R-:W-:Y:S01]  /*1140*/  FMUL R2, R2, UR4 ;  /* 0x0000000402027c20 */ /* 0x008fe20008400000 */
[----:B------:R-:W-:Y:S02]  /*1150*/  ULOP3.LUT UR4, UR10, 0x4, URZ, 0xc0, !UPT ;  /* 0x000000040a047892 */ /* 0x000fe4000f8ec0ff */
[----:B------:R-:W-:-:S03]  /*1160*/  ULOP3.LUT UR7, UR10, 0x3, URZ, 0xc0, !UPT ;  /* 0x000000030a077892 */ /* 0x000fc6000f8ec0ff */
[----:B------:R-:W3:Y:S01]  /*1170*/  F2I.U32.TRUNC.NTZ R2, R2 ;  /* 0x0000000200027305 */ /* 0x000ee2000020f000 */
[----:B------:R-:W-:Y:S02]  /*1180*/  ULOP3.LUT UR4, UR4, 0x1, UR10, 0xf8, !UPT ;  /* 0x0000000104047892 */ /* 0x000fe4000f8ef80a */
[----:B------:R-:W-:Y:S02]  /*1190*/  UISETP.GT.U32.AND UP1, UPT, UR7, 0xffff, UPT ;  /* 0x0000ffff0700788c */ /* 0x000fe4000bf24070 */
[----:B------:R-:W-:Y:S01]  /*11a0*/  UISETP.GT.U32.AND UP0, UPT, UR4, 0xffff, UPT ;  /* 0x0000ffff0400788c */ /* 0x000fe2000bf04070 */
[----:B--2---:R-:W-:Y:S01]  /*11b0*/  R2UR UR5, R3 ;  /* 0x00000000030572ca */ /* 0x004fe200000e0000 */
[----:B------:R-:W-:Y:S01]  /*11c0*/  USHF.R.U32.HI UR12, URZ, 0x1, UR10 ;  /* 0x00000001ff0c7899 */ /* 0x000fe2000801160a */
[----:B------:R-:W-:Y:S01]  /*11d0*/  PRMT R3, RZ, 0x7610, R3 ;  /* 0x00007610ff037816 */ /* 0x000fe20000000003 */
[----:B------:R-:W-:Y:S02]  /*11e0*/  USEL UR24, UR4, 0xffff, !UP0 ;  /* 0x0000ffff04187887 */ /* 0x000fe4000c000000 */
[----:B------:R-:W-:-:S02]  /*11f0*/  USHF.R.U32.HI UR11, URZ, 0x2, UR10 ;  /* 0x00000002ff0b7899 */ /* 0x000fc4000801160a */
[----:B------:R-:W-:Y:S01]  /*1200*/  USHF.L.U32 UR27, UR10, 0x9, URZ ;  /* 0x000000090a1b7899 */ /* 0x000fe200080006ff */
[----:B---3--:R-:W-:Y:S01]  /*1210*/  R2UR UR6, R2 ;  /* 0x00000000020672ca */ /* 0x008fe200000e0000 */
[----:B------:R-:W-:Y:S01]  /*1220*/  USEL UR25, UR7, 0xffff, !UP1 ;  /* 0x0000ffff07197887 */ /* 0x000fe2000c800000 */
[----:B------:R-:W-:-:S03]  /*1230*/  PRMT R2, RZ, 0x7610, R2 ;  /* 0x00007610ff027816 */ /* 0x000fc60000000002 */
[----:B------:R-:W-:-:S04]  /*1240*/  UIADD3 UR5, UPT, UPT, -UR5, URZ, URZ ;  /* 0x000000ff05057290 */ /* 0x000fc8000fffe1ff */
[----:B------:R-:W-:-:S04]  /*1250*/  UIMAD UR5, UR8, UR5, UR31 ;  /* 0x00000005080572a4 */ /* 0x000fc8000f8e021f */
[----:B------:R-:W-:Y:S02]  /*1260*/  UIADD3 UR4, UPT, UPT, -UR6, URZ, URZ ;  /* 0x000000ff06047290 */ /* 0x000fe4000fffe1ff */
[----:B------:R-:W-:Y:S02]  /*1270*/  IMAD.U32 R58, RZ, RZ, UR5 ;  /* 0x00000005ff3a7e24 */ /* 0x000fe4000f8e00ff */
[----:B------:R-:W-:-:S06]  /*1280*/  UIMAD UR4, UR9, UR4, UR20 ;  /* 0x00000004090472a4 */ /* 0x000fcc000f8e0214 */
[----:B------:R-:W-:Y:S01]  /*1290*/  IMAD.U32 R57, RZ, RZ, UR4 ;  /* 0x00000004ff397e24 */ /* 0x000fe2000f8e00ff */
[----:B-1----:R-:W-:Y:S06]  /*12a0*/  BRA.U UP6, `(.L_x_17) ;  /* 0x00000001066c7547 */ /* 0x002fec000b800000 */
[----:B------:R-:W-:Y:S02]  /*12b0*/  R2UR UR15, R57 ;  /* 0x00000000390f72ca */ /* 0x000fe400000e0000 */
[----:B------:R-:W-:-:S11]  /*12c0*/  R2UR UR5, R58 ;  /* 0x000000003a0572ca */ /* 0x000fd600000e0000 */
[----:B------:R-:W-:Y:S02]  /*12d0*/  UISETP.NE.AND UP0, UPT, UR15, URZ, UPT ;  /* 0x000000ff0f00728c */ /* 0x000fe4000bf05270 */
[----:B------:R-:W-:Y:S02]  /*12e0*/  UISETP.NE.AND UP2, UPT, UR15, 0x1, UPT ;  /* 0x000000010f00788c */ /* 0x000fe4000bf45270 */
[----:B------:R-:W-:Y:S02]  /*12f0*/  ULOP3.LUT UR4, UR5, 0x2, URZ, 0x3c, !UPT ;  /* 0x0000000205047892 */ /* 0x000fe4000f8e3cff */
[----:B------:R-:W-:Y:S02]  /*1300*/  UISETP.GT.U32.AND UP4, UPT, UR5, 0x1, UP0 ;  /* 0x000000010500788c */ /* 0x000fe40008784070 */
[----:B------:R-:W-:Y:S02]  /*1310*/  UISETP.GT.U32.AND UP3, UPT, UR5, 0x1, UP2 ;  /* 0x000000010500788c */ /* 0x000fe40009764070 */
[----:B------:R-:W-:-:S02]  /*1320*/  UISETP.GT.U32.AND UP1, UPT, UR4, 0x1, UP0 ;  /* 0x000000010400788c */ /* 0x000fc40008724070 */
[----:B------:R-:W-:Y:S02]  /*1330*/  ULOP3.LUT UR10, UR5, 0xfffffffe, URZ, 0xc0, !UPT ;  /* 0xfffffffe050a7892 */ /* 0x000fe4000f8ec0ff */
[----:B------:R-:W-:Y:S02]  /*1340*/  UISETP.GT.U32.AND UP0, UPT, UR4, 0x1, UP2 ;  /* 0x000000010400788c */ /* 0x000fe40009704070 */
[----:B------:R-:W-:Y:S02]  /*1350*/  USEL UR6, URZ, 0x1, UP4 ;  /* 0x00000001ff067887 */ /* 0x000fe4000a000000 */
[----:B------:R-:W-:Y:S02]  /*1360*/  USEL UR5, URZ, 0x10, UP3 ;  /* 0x00000010ff057887 */ /* 0x000fe40009800000 */
[----:B------:R-:W-:Y:S02]  /*1370*/  USEL UR4, URZ, 0x2, UP4 ;  /* 0x00000002ff047887 */ /* 0x000fe4000a000000 */
[----:B------:R-:W-:-:S02]  /*1380*/  USEL UR9, URZ, 0x20, UP3 ;  /* 0x00000020ff097887 */ /* 0x000fc40009800000 */
[----:B------:R-:W-:Y:S02]  /*1390*/  USEL UR8, URZ, 0x4, UP1 ;  /* 0x00000004ff087887 */ /* 0x000fe40008800000 */
[----:B------:R-:W-:Y:S02]  /*13a0*/  UIADD3 UR4, UPT, UPT, UR4, UR5, UR6 ;  /* 0x0000000504047290 */ /* 0x000fe4000fffe006 */
[----:B------:R-:W-:Y:S02]  /*13b0*/  USEL UR6, URZ, 0x8, UP1 ;  /* 0x00000008ff067887 */ /* 0x000fe40008800000 */
[----:B------:R-:W-:Y:S02]  /*13c0*/  USEL UR7, URZ, 0x40, UP0 ;  /* 0x00000040ff077887 */ /* 0x000fe40008000000 */
[----:B------:R-:W-:Y:S02]  /*13d0*/  UIADD3 UR5, UPT, UPT, UR8, UR9, UR4 ;  /* 0x0000000908057290 */ /* 0x000fe4000fffe004 */
[----:B------:R-:W-:-:S02]  /*13e0*/  ULEA UR4, UR15, UR10, 0x2 ;  /* 0x0000000a0f047291 */ /* 0x000fc4000f8e10ff */
[----:B------:R-:W-:Y:S02]  /*13f0*/  USEL UR8, URZ, 0x80, UP0 ;  /* 0x00000080ff087887 */ /* 0x000fe40008000000 */
[----:B------:R-:W-:-:S03]  /*1400*/  UIADD3 UR5, UPT, UPT, UR6, UR7, UR5 ;  /* 0x0000000706057290 */ /* 0x000fc6000fffe005 */
[----:B------:R-:W-:Y:S01]  /*1410*/  UMOV UR6, 0x3 ;  /* 0x0000000300067882 */ /* 0x000fe20000000000 */
[----:B------:R-:W-:Y:S02]  /*1420*/  UIADD3 UR5, UPT, UPT, UR5, UR8, URZ ;  /* 0x0000000805057290 */ /* 0x000fe4000fffe0ff */
[----:B------:R-:W-:-:S04]  /*1430*/  USHF.L.U32 UR4, UR6, UR4, URZ ;  /* 0x0000000406047299 */ /* 0x000fc800080006ff */
[----:B------:R-:W-:Y:S02]  /*1440*/  IMAD.U32 R3, RZ, RZ, UR5 ;  /* 0x00000005ff037e24 */ /* 0x000fe4000f8e00ff */
[----:B------:R-:W-:-:S07]  /*1450*/  IMAD.U32 R2, RZ, RZ, UR4 ;  /* 0x00000004ff027e24 */ /* 0x000fce000f8e00ff */
.L_x_17:
[----:B------:R-:W1:Y:S01]  /*1460*/  S2UR UR36, SR_CTAID.Z ;  /* 0x00000000002479c3 */ /* 0x000e620000002700 */
[----:B------:R-:W-:Y:S02]  /*1470*/  UISETP.GE.AND UP0, UPT, UR26, 0x1, UPT ;  /* 0x000000011a00788c */ /* 0x000fe4000bf06270 */
[----:B------:R-:W-:Y:S02]  /*1480*/  ULOP3.LUT UR25, UR25, 0xffff, URZ, 0xc0, !UPT ;  /* 0x0000ffff19197892 */ /* 0x000fe4000f8ec0ff */
[----:B------:R-:W-:Y:S02]  /*1490*/  ULOP3.LUT UR24, UR24, 0xffff, URZ, 0xc0, !UPT ;  /* 0x0000ffff18187892 */ /* 0x000fe4000f8ec0ff */
[----:B------:R-:W-:Y:S02]  /*14a0*/  ULOP3.LUT UR30, UR27, 0x800, URZ, 0xc0, !UPT ;  /* 0x000008001b1e7892 */ /* 0x000fe4000f8ec0ff */
[----:B------:R-:W-:Y:S02]  /*14b0*/  UISETP.NE.AND UP3, UPT, UR21, 0x2, UPT ;  /* 0x000000021500788c */ /* 0x000fe4000bf65270 */
[----:B------:R-:W-:-:S02]  /*14c0*/  ULOP3.LUT UR48, UR12, 0x1, URZ, 0xc0, !UPT ;  /* 0x000000010c307892 */ /* 0x000fc4000f8ec0ff */
[----:B------:R-:W-:Y:S02]  /*14d0*/  ULOP3.LUT UR32, UR11, 0x1, URZ, 0xc0, !UPT ;  /* 0x000000010b207892 */ /* 0x000fe4000f8ec0ff */
[----:B------:R-:W-:Y:S02]  /*14e0*/  ULOP3.LUT UR27, UR27, 0x400, URZ, 0xc0, !UPT ;  /* 0x000004001b1b7892 */ /* 0x000fe4000f8ec0ff */
[----:B------:R-:W-:Y:S02]  /*14f0*/  USHF.L.U32 UR25, UR13, UR25, URZ ;  /* 0x000000190d197299 */ /* 0x000fe400080006ff */
[----:B------:R-:W-:Y:S01]  /*1500*/  USHF.L.U32 UR24, UR14, UR24, URZ ;  /* 0x000000180e187299 */ /* 0x000fe200080006ff */
[----:B------:R-:W-:Y:S01]  /*1510*/  UMOV UR16, UR31 ;  /* 0x0000001f00107c82 */ /* 0x000fe20008000000 */
[----:B------:R-:W-:Y:S10]  /*1520*/  BRA.U !UP0, `(.L_x_18) ;  /* 0x0000000108d47547 */ /* 0x000ff4000b800000 */
[----:B------:R-:W2:Y:S01]  /*1530*/  LDCU.128 UR12, c[0x0][0xb10] ;  /* 0x00016200ff0c77ac */ /* 0x000ea20008000c00 */
[----:B------:R-:W3:Y:S01]  /*1540*/  LDCU UR6, c[0x0][0x370] ;  /* 0x00006e00ff0677ac */ /* 0x000ee20008000800 */
[----:B------:R-:W4:Y:S01]  /*1550*/  LDCU UR5, c[0x0][0x374] ;  /* 0x00006e80ff0577ac */ /* 0x000f220008000800 */
[----:B------:R-:W1:Y:S01]  /*1560*/  LDCU UR28, c[0x0][0xb0c] ;  /* 0x00016180ff1c77ac */ /* 0x000e620008000800 */
[----:B------:R-:W1:Y:S01]  /*1570*/  LDCU UR4, c[0x0][0xb20] ;  /* 0x00016400ff0477ac */ /* 0x000e620008000800 */
[----:B------:R-:W1:Y:S01]  /*1580*/  LDCU.64 UR8, c[0x0][0xb28] ;  /* 0x00016500ff0877ac */ /* 0x000e620008000a00 */
[----:B--2---:R-:W-:Y:S02]  /*1590*/  UISETP.NE.AND UP0, UPT, UR14, 0x1, UPT ;  /* 0x000000010e00788c */ /* 0x004fe4000bf05270 */
[----:B----4-:R-:W-:Y:S02]  /*15a0*/  UIMAD.WIDE.U32 UR10, UR5, UR15, URZ ;  /* 0x0000000f050a72a5 */ /* 0x010fe4000f8e00ff */
[----:B---3--:R-:W-:-:S02]  /*15b0*/  UIMAD.WIDE.U32 UR18, UR6, UR12, URZ ;  /* 0x0000000c061272a5 */ /* 0x008fc4000f8e00ff */
[----:B-1----:R-:W-:Y:S02]  /*15c0*/  UISETP.NE.AND UP1, UPT, UR28, 0x1, UPT ;  /* 0x000000011c00788c */ /* 0x002fe4000bf25270 */
[----:B------:R-:W-:Y:S01]  /*15d0*/  UISETP.NE.AND UP2, UPT, UR26, 0x1, UPT ;  /* 0x000000011a00788c */ /* 0x000fe2000bf45270 */
[----:B------:R-:W-:Y:S02]  /*15e0*/  UMOV UR10, UR11 ;  /* 0x0000000b000a7c82 */ /* 0x000fe40008000000 */
[----:B------:R-:W-:Y:S01]  /*15f0*/  UMOV UR18, UR19 ;  /* 0x0000001300127c82 */ /* 0x000fe20008000000 */
[----:B------:R-:W-:Y:S02]  /*1600*/  @UP0 USHF.R.U32.HI UR5, URZ, UR4, UR10 ;  /* 0x00000004ff050299 */ /* 0x000fe4000801160a */
[----:B------:R-:W-:Y:S02]  /*1610*/  UIMAD.WIDE.U32 UR22, UR20, UR15, URZ ;  /* 0x0000000f141672a5 */ /* 0x000fe4000f8e00ff */
[----:B------:R-:W-:-:S02]  /*1620*/  UIMAD.WIDE.U32 UR10, UR5, UR8, URZ ;  /* 0x00000008050a72a5 */ /* 0x000fc4000f8e00ff */
[----:B------:R-:W-:Y:S02]  /*1630*/  @UP1 USHF.R.U32.HI UR6, URZ, UR13, UR18 ;  /* 0x0000000dff061299 */ /* 0x000fe40008011612 */
[----:B------:R-:W-:Y:S02]  /*1640*/  UIMAD.WIDE.U32 UR16, UR31, UR12, URZ ;  /* 0x0000000c1f1072a5 */ /* 0x000fe4000f8e00ff */
[----:B------:R-:W-:Y:S01]  /*1650*/  UIMAD.WIDE.U32 UR18, UR6, UR8, URZ ;  /* 0x00000008061272a5 */ /* 0x000fe2000f8e00ff */
[----:B------:R-:W-:Y:S01]  /*1660*/  UMOV UR22, UR23 ;  /* 0x0000001700167c82 */ /* 0x000fe20008000000 */
[----:B------:R-:W-:Y:S01]  /*1670*/  UMOV UR10, UR11 ;  /* 0x0000000b000a7c82 */ /* 0x000fe20008000000 */
[----:B------:R-:W-:Y:S02]  /*1680*/  USHF.R.U32.HI UR22, URZ, UR4, UR22 ;  /* 0x00000004ff167299 */ /* 0x000fe40008011616 */
[----:B------:R-:W-:Y:S02]  /*1690*/  @UP2 USHF.R.U32.HI UR5, URZ, UR9, UR10 ;  /* 0x00000009ff052299 */ /* 0x000fe4000801160a */
[----:B------:R-:W-:Y:S01]  /*16a0*/  UMOV UR7, UR19 ;  /* 0x0000001300077c82 */ /* 0x000fe20008000000 */
[----:B------:R-:W-:Y:S01]  /*16b0*/  UMOV UR16, UR17 ;  /* 0x0000001100107c82 */ /* 0x000fe20008000000 */
[----:B------:R-:W-:-:S02]  /*16c0*/  @UP2 USHF.R.U32.HI UR6, URZ, UR9, UR7 ;  /* 0x00000009ff062299 */ /* 0x000fc40008011607 */
[----:B------:R-:W-:Y:S02]  /*16d0*/  USHF.R.U32.HI UR16, URZ, UR13, UR16 ;  /* 0x0000000dff107299 */ /* 0x000fe40008011610 */
[----:B------:R-:W-:Y:S02]  /*16e0*/  USEL UR4, UR20, UR22, !UP0 ;  /* 0x0000001614047287 */ /* 0x000fe4000c000000 */
[----:B------:R-:W-:Y:S02]  /*16f0*/  UIMAD UR7, UR5, UR26, URZ ;  /* 0x0000001a050772a4 */ /* 0x000fe4000f8e02ff */
[----:B------:R-:W-:Y:S02]  /*1700*/  USEL UR5, UR31, UR16, !UP1 ;  /* 0x000000101f057287 */ /* 0x000fe4000c800000 */
[----:B------:R-:W-:Y:S02]  /*1710*/  UIMAD UR12, UR6, UR26, URZ ;  /* 0x0000001a060c72a4 */ /* 0x000fe4000f8e02ff */
[----:B------:R-:W-:-:S02]  /*1720*/  UISETP.GE.AND UP0, UPT, UR4, UR7, UPT ;  /* 0x000000070400728c */ /* 0x000fc4000bf06270 */
[----:B------:R-:W-:Y:S02]  /*1730*/  UIMAD.WIDE.U32 UR10, UR4, UR8, URZ ;  /* 0x00000008040a72a5 */ /* 0x000fe4000f8e00ff */
[----:B------:R-:W-:Y:S02]  /*1740*/  UISETP.GE.OR UP0, UPT, UR5, UR12, UP0 ;  /* 0x0000000c0500728c */ /* 0x000fe40008706670 */
[----:B------:R-:W-:Y:S02]  /*1750*/  UIMAD.WIDE.U32 UR12, UR5, UR8, URZ ;  /* 0x00000008050c72a5 */ /* 0x000fe4000f8e00ff */
[----:B------:R-:W-:Y:S01]  /*1760*/  UIADD3 UR10, UPT, UPT, -UR4, URZ, URZ ;  /* 0x000000ff040a7290 */ /* 0x000fe2000fffe1ff */
[----:B------:R-:W-:Y:S01]  /*1770*/  UMOV UR8, UR11 ;  /* 0x0000000b00087c82 */ /* 0x000fe20008000000 */
[----:B------:R-:W-:Y:S02]  /*1780*/  UIADD3 UR16, UPT, UPT, -UR5, URZ, URZ ;  /* 0x000000ff05107290 */ /* 0x000fe4000fffe1ff */
[----:B------:R-:W-:-:S03]  /*1790*/  USHF.R.U32.HI UR8, URZ, UR9, UR8 ;  /* 0x00000009ff087299 */ /* 0x000fc60008011608 */
[----:B------:R-:W-:Y:S01]  /*17a0*/  @!UP0 UMOV UR7, UR13 ;  /* 0x0000000d00078c82 */ /* 0x000fe20008000000 */
[----:B------:R-:W-:Y:S02]  /*17b0*/  UIMAD UR20, UR14, UR10, UR20 ;  /* 0x0000000a0e1472a4 */ /* 0x000fe4000f8e0214 */
[----:B------:R-:W-:Y:S02]  /*17c0*/  USEL UR8, UR4, UR8, !UP2 ;  /* 0x0000000804087287 */ /* 0x000fe4000d000000 */
[----:B------:R-:W-:Y:S02]  /*17d0*/  @!UP0 USHF.R.U32.HI UR7, URZ, UR9, UR7 ;  /* 0x00000009ff078299 */ /* 0x000fe40008011607 */
[----:B------:R-:W-:Y:S02]  /*17e0*/  UIADD3 UR9, UPT, UPT, -UR8, URZ, URZ ;  /* 0x000000ff08097290 */ /* 0x000fe4000fffe1ff */
[----:B------:R-:W-:Y:S02]  /*17f0*/  @!UP0 USEL UR7, UR5, UR7, !UP2 ;  /* 0x0000000705078287 */ /* 0x000fe4000d000000 */
[----:B------:R-:W-:-:S02]  /*1800*/  UIMAD UR9, UR26, UR9, UR4 ;  /* 0x000000091a0972a4 */ /* 0x000fc4000f8e0204 */
[----:B------:R-:W-:Y:S02]  /*1810*/  @!UP0 UIADD3 UR8, UPT, UPT, UR8, -UR7, URZ ;  /* 0x8000000708088290 */ /* 0x000fe4000fffe0ff */
[----:B------:R-:W-:Y:S02]  /*1820*/  @!UP0 UIMAD UR6, UR9, UR6, UR7 ;  /* 0x00000006090682a4 */ /* 0x000fe4000f8e0207 */
[----:B------:R-:W-:Y:S02]  /*1830*/  @!UP0 UIMAD UR4, UR8, UR26, UR5 ;  /* 0x0000001a080482a4 */ /* 0x000fe4000f8e0205 */
[----:B------:R-:W-:Y:S02]  /*1840*/  UIMAD UR16, UR28, UR16, UR31 ;  /* 0x000000101c1072a4 */ /* 0x000fe4000f8e021f */
[----:B------:R-:W-:Y:S01]  /*1850*/  UIMAD UR20, UR4, UR14, UR20 ;  /* 0x0000000e041472a4 */ /* 0x000fe2000f8e0214 */
[----:B------:R-:W-:Y:S02]  /*1860*/  @!UP0 UMOV UR5, UR6 ;  /* 0x0000000600058c82 */ /* 0x000fe40008000000 */
[----:B------:R-:W-:-:S12]  /*1870*/  UIMAD UR16, UR5, UR28, UR16 ;  /* 0x0000001c051072a4 */ /* 0x000fd8000f8e0210 */
.L_x_18:
[----:B------:R-:W-:-:S09]  /*1880*/  UISETP.NE.AND UP0, UPT, UR29, 0x1, UPT ;  /* 0x000000011d00788c */ /* 0x000fd2000bf05270 */
[----:B------:R-:W-:Y:S05]  /*1890*/  BRA.U UP0, `(.L_x_19) ;  /* 0x0000000100447547 */ /* 0x000fea000b800000 */
[----:B------:R-:W2:Y:S01]  /*18a0*/  LDCU.128 UR8, c[0x0][0xb10] ;  /* 0x00016200ff0877ac */ /* 0x000ea20008000c00 */
[----:B------:R-:W3:Y:S01]  /*18b0*/  LDCU UR12, c[0x0][0xb0c] ;  /* 0x00016180ff0c77ac */ /* 0x000ee20008000800 */
[----:B------:R-:W4:Y:S01]  /*18c0*/  LDCU UR13, c[0x0][0xb20] ;  /* 0x00016400ff0d77ac */ /* 0x000f220008000800 */
[----:B--2---:R-:W-:Y:S02]  /*18d0*/  UIMAD.WIDE.U32 UR6, UR16, UR8, URZ ;  /* 0x00000008100672a5 */ /* 0x004fe4000f8e00ff */
[----:B------:R-:W-:Y:S02]  /*18e0*/  UIMAD.WIDE.U32 UR4, UR20, UR11, URZ ;  /* 0x0000000b140472a5 */ /* 0x000fe4000f8e00ff */
[----:B---3--:R-:W-:Y:S02]  /*18f0*/  UISETP.NE.AND UP1, UPT, UR12, 0x1, UPT ;  /* 0x000000010c00788c */ /* 0x008fe4000bf25270 */
[----:B------:R-:W-:Y:S01]  /*1900*/  UISETP.NE.AND UP0, UPT, UR10, 0x1, UPT ;  /* 0x000000010a00788c */ /* 0x000fe2000bf05270 */
[----:B------:R-:W-:-:S02]  /*1910*/  UMOV UR6, UR7 ;  /* 0x0000000700067c82 */ /* 0x000fc40008000000 */
[----:B------:R-:W-:Y:S01]  /*1920*/  UMOV UR4, UR5 ;  /* 0x0000000500047c82 */ /* 0x000fe20008000000 */
[----:B------:R-:W-:Y:S02]  /*1930*/  USHF.R.U32.HI UR6, URZ, UR9, UR6 ;  /* 0x00000009ff067299 */ /* 0x000fe40008011606 */
[----:B----4-:R-:W-:Y:S02]  /*1940*/  USHF.R.U32.HI UR4, URZ, UR13, UR4 ;  /* 0x0000000dff047299 */ /* 0x010fe40008011604 */
[----:B------:R-:W-:Y:S02]  /*1950*/  USEL UR5, UR16, UR6, !UP1 ;  /* 0x0000000610057287 */ /* 0x000fe4000c800000 */
[----:B------:R-:W-:-:S04]  /*1960*/  USEL UR4, UR20, UR4, !UP0 ;  /* 0x0000000414047287 */ /* 0x000fc8000c000000 */
[----:B------:R-:W-:Y:S02]  /*1970*/  UIADD3 UR6, UPT, UPT, -UR4, UR5, URZ ;  /* 0x0000000504067290 */ /* 0x000fe4000fffe1ff */
[----:B------:R-:W-:Y:S02]  /*1980*/  UIADD3 UR4, UPT, UPT, UR4, -UR5, URZ ;  /* 0x8000000504047290 */ /* 0x000fe4000fffe0ff */
[----:B------:R-:W-:Y:S02]  /*1990*/  UIMAD UR20, UR6, UR10, UR20 ;  /* 0x0000000a061472a4 */ /* 0x000fe4000f8e0214 */
[----:B------:R-:W-:-:S12]  /*19a0*/  UIMAD UR16, UR4, UR12, UR16 ;  /* 0x0000000c041072a4 */ /* 0x000fd8000f8e0210 */
.L_x_19:
[----:B------:R-:W-:-:S09]  /*19b0*/  UISETP.EQ.U32.AND UP0, UPT, UR33, 0x1, UPT ;  /* 0x000000012100788c */ /* 0x000fd2000bf02070 */
[----:B------:R-:W-:Y:S05]  /*19c0*/  BRA.U !UP0, `(.L_x_20) ;  /* 0x00000001080c7547 */ /* 0x000fea000b800000 */
[----:B------:R-:W-:Y:S01]  /*19d0*/  UCGABAR_WAIT ;  /* 0x0000000000007dc7 */ /* 0x000fe20008000000 */
[----:B------:R-:W-:Y:S01]  /*19e0*/  CCTL.IVALL ;  /* 0x00000000ff00798f */ /* 0x000fe20002000000 */
[----:B------:R-:W-:Y:S05]  /*19f0*/  BRA `(.L_x_21) ;  /* 0x0000000000047947 */ /* 0x000fea0003800000 */
.L_x_20:
[----:B------:R-:W-:Y:S06]  /*1a00*/  BAR.SYNC.DEFER_BLOCKING 0x0 ;  /* 0x0000000000007b1d */ /* 0x000fec0000010000 */
.L_x_21:
[----:B------:R-:W-:Y:S05]  /*1a10*/  BRA.U UP3, `(.L_x_22) ;  /* 0x0000001503947547 */ /* 0x000fea000b800000 */
[----:B------:R-:W2:Y:S01]  /*1a20*/  S2UR UR4, SR_CgaCtaId ;  /* 0x00000000000479c3 */ /* 0x000ea20000008800 */
[----:B------:R-:W3:Y:S01]  /*1a30*/  LDCU UR7, c[0x0][0x38c] ;  /* 0x00007180ff0777ac */ /* 0x000ee20008000800 */
[----:B------:R-:W-:Y:S01]  /*1a40*/  PLOP3.LUT P1, PT, PT, PT, UP5, 0x80, 0x8 ;  /* 0x000000000008781c */ /* 0x000fe20003f2f058 */
[----:B------:R-:W-:Y:S01]  /*1a50*/  IMAD.MOV.U32 R12, RZ, RZ, 0x1 ;  /* 0x00000001ff0c7424 */ /* 0x000fe200078e00ff */
[----:B------:R-:W-:Y:S01]  /*1a60*/  ISETP.NE.AND P2, PT, R0, RZ, P3 ;  /* 0x000000ff0000720c */ /* 0x000fe20001f45270 */
[----:B------:R-:W-:Y:S01]  /*1a70*/  UMOV UR13, 0x400 ;  /* 0x00000400000d7882 */ /* 0x000fe20000000000 */
[----:B------:R-:W-:Y:S01]  /*1a80*/  UISETP.NE.AND UP0, UPT, UR21, URZ, UPT ;  /* 0x000000ff1500728c */ /* 0x000fe2000bf05270 */
[----:B------:R-:W-:Y:S01]  /*1a90*/  PLOP3.LUT P1, PT, P1, PT, PT, 0x8, 0x80 ;  /* 0x000000000080781c */ /* 0x000fe20000f2e170 */
[----:B------:R-:W-:Y:S01]  /*1aa0*/  USHF.L.U32 UR6, UR31, 0x6, URZ ;  /* 0x000000061f067899 */ /* 0x000fe200080006ff */
[----:B------:R-:W-:Y:S01]  /*1ab0*/  CS2R R10, SRZ ;  /* 0x00000000000a7805 */ /* 0x000fe2000001ff00 */
[----:B------:R-:W-:Y:S01]  /*1ac0*/  USEL UR21, UR53, 0x2, UP0 ;  /* 0x0000000235157887 */ /* 0x000fe20008000000 */
[----:B------:R-:W-:Y:S01]  /*1ad0*/  IMAD.MOV.U32 R9, RZ, RZ, RZ ;  /* 0x000000ffff097224 */ /* 0x000fe200078e00ff */
[----:B------:R-:W-:Y:S01]  /*1ae0*/  USHF.L.U32 UR47, UR31, 0x7, URZ ;  /* 0x000000071f2f7899 */ /* 0x000fe200080006ff */
[----:B------:R-:W-:Y:S01]  /*1af0*/  IMAD.MOV.U32 R8, RZ, RZ, 0x1 ;  /* 0x00000001ff087424 */ /* 0x000fe200078e00ff */
[----:B------:R-:W4:Y:S02]  /*1b00*/  LDCU UR42, c[0x0][0x370] ;  /* 0x00006e00ff2a77ac */ /* 0x000f240008000800 */
[----:B------:R-:W-:-:S02]  /*1b10*/  ULOP3.LUT UR47, UR47, 0x80, URZ, 0xc0, !UPT ;  /* 0x000000802f2f7892 */ /* 0x000fc4000f8ec0ff */
[----:B---3--:R-:W-:Y:S02]  /*1b20*/  UIADD3 UR5, UPT, UPT, UR7, 0x1f, URZ ;  /* 0x0000001f07057890 */ /* 0x008fe4000fffe0ff */
[----:B------:R-:W-:Y:S02]  /*1b30*/  UIADD3 UR50, UPT, UPT, UR7, 0x3e, URZ ;  /* 0x0000003e07327890 */ /* 0x000fe4000fffe0ff */
[----:B--2---:R-:W-:Y:S02]  /*1b40*/  ULEA UR13, UR4, UR13, 0x18 ;  /* 0x0000000d040d7291 */ /* 0x004fe4000f8ec0ff */
[----:B------:R-:W-:Y:S02]  /*1b50*/  USHF.R.S32.HI UR4, URZ, 0x1f, UR5 ;  /* 0x0000001fff047899 */ /* 0x000fe40008011405 */
[----:B------:R-:W-:Y:S02]  /*1b60*/  UIADD3 UR7, UPT, UPT, UR7, -0x1, URZ ;  /* 0xffffffff07077890 */ /* 0x000fe4000fffe0ff */
[----:B------:R-:W-:-:S02]  /*1b70*/  ULEA.HI UR4, UR4, UR5, URZ, 0x5 ;  /* 0x0000000504047291 */ /* 0x000fc4000f8f28ff */
[----:B------:R-:W-:Y:S02]  /*1b80*/  UISETP.GE.U32.AND UP1, UPT, UR7, -0x3f, UPT ;  /* 0xffffffc10700788c */ /* 0x000fe4000bf26070 */
[----:B------:R-:W-:Y:S02]  /*1b90*/  USHF.R.S32.HI UR44, URZ, 0x5, UR4 ;  /* 0x00000005ff2c7899 */ /* 0x000fe40008011404 */
[----:B------:R-:W-:Y:S02]  /*1ba0*/  ULOP3.LUT UR5, UR6, 0x40, URZ, 0xc0, !UPT ;  /* 0x0000004006057892 */ /* 0x000fe4000f8ec0ff */
[----:B------:R-:W-:Y:S02]  /*1bb0*/  UISETP.LT.U32.AND UP0, UPT, UR44, 0x8, UPT ;  /* 0x000000082c00788c */ /* 0x000fe4000bf01070 */
[----:B------:R-:W-:Y:S02]  /*1bc0*/  ULEA UR38, UR30, UR13, 0x2 ;  /* 0x0000000d1e267291 */ /* 0x000fe4000f8e10ff */
[----:B------:R-:W-:-:S02]  /*1bd0*/  USEL UR43, UR44, 0x8, UP0 ;  /* 0x000000082c2b7887 */ /* 0x000fc40008000000 */
[----:B------:R-:W-:Y:S02]  /*1be0*/  ULEA UR37, UR27, UR13, 0x2 ;  /* 0x0000000d1b257291 */ /* 0x000fe4000f8e10ff */
[----:B------:R-:W-:Y:S02]  /*1bf0*/  UIADD3 UR4, UPT, UPT, UR43, -0x1, URZ ;  /* 0xffffffff2b047890 */ /* 0x000fe4000fffe0ff */
[----:B------:R-:W-:Y:S01]  /*1c00*/  @UP1 UIADD3 UR4, UPT, UPT, UR43, URZ, URZ ;  /* 0x000000ff2b041290 */ /* 0x000fe2000fffe0ff */
[----:B------:R-:W2:Y:S01]  /*1c10*/  LDCU.64 UR28, c[0x0][0x348] ;  /* 0x00006900ff1c77ac */ /* 0x000ea20008000a00 */
[----:B------:R-:W3:Y:S01]  /*1c20*/  LDCU UR41, c[0x0][0x374] ;  /* 0x00006e80ff2977ac */ /* 0x000ee20008000800 */
[----:B------:R-:W-:Y:S02]  /*1c30*/  ULEA UR48, UR48, UR5, 0x5 ;  /* 0x0000000530307291 */ /* 0x000fe4000f8e28ff */
[----:B------:R-:W-:Y:S02]  /*1c40*/  ULEA UR47, UR32, UR47, 0x6 ;  /* 0x0000002f202f7291 */ /* 0x000fe4000f8e30ff */
[----:B------:R-:W-:-:S02]  /*1c50*/  UIADD3 UR38, UPT, UPT, UR38, 0x8400, URZ ;  /* 0x0000840026267890 */ /* 0x000fc4000fffe0ff */
[----:B------:R-:W-:Y:S02]  /*1c60*/  UIADD3 UR37, UPT, UPT, UR37, 0x28400, URZ ;  /* 0x0002840025257890 */ /* 0x000fe4000fffe0ff */
[----:B------:R-:W-:Y:S02]  /*1c70*/  UIADD3 UR49, UPT, UPT, UR44, -UR43, URZ ;  /* 0x8000002b2c317290 */ /* 0x000fe4000fffe0ff */
[----:B------:R-:W-:Y:S02]  /*1c80*/  UIADD3 UR31, UPT, UPT, UR4, 0x1, URZ ;  /* 0x00000001041f7890 */ /* 0x000fe4000fffe0ff */
[----:B------:R-:W-:Y:S01]  /*1c90*/  UIADD3 UR46, UPT, UPT, -UR4, URZ, URZ ;  /* 0x000000ff042e7290 */ /* 0x000fe2000fffe1ff */
[----:B----4-:R-:W-:-:S11]  /*1ca0*/  UMOV UR6, URZ ;  /* 0x000000ff00067c82 */ /* 0x010fd60008000000 */
.L_x_42:
[----:B------:R-:W4:Y:S02]  /*1cb0*/  S2UR UR4, SR_CgaCtaId ;  /* 0x00000000000479c3 */ /* 0x000f240000008800 */
[----:B----4-:R-:W-:-:S09]  /*1cc0*/  UISETP.NE.AND UP0, UPT, UR4, URZ, UPT ;  /* 0x000000ff0400728c */ /* 0x010fd2000bf05270 */
[----:B------:R-:W-:Y:S05]  /*1cd0*/  BRA.U UP0, `(.L_x_23) ;  /* 0x0000000100287547 */ /* 0x000fea000b800000 */
[----:B------:R-:W-:Y:S02]  /*1ce0*/  LEA R0, R9, UR13, 0x3 ;  /* 0x0000000d09007c11 */ /* 0x000fe4000f8e18ff */
[----:B------:R-:W-:-:S04]  /*1cf0*/  SHF.L.U32 R2, R8, 0x1f, RZ ;  /* 0x0000001f08027819 */ /* 0x000fc800000006ff */
[----:B------:R-:W4:Y:S02]  /*1d00*/  SYNCS.PHASECHK.TRANS64.TRYWAIT P0, [R0+URZ+0x140], R2 ;  /* 0x00014002000075a7 */ /* 0x000f2400080011ff */
[----:B----4-:R-:W-:Y:S05]  /*1d10*/  @!P0 BRA `(.L_x_24) ;  /* 0x00000090008c8947 */ /* 0x010fea0003800000 */
.L_x_189:
[----:B------:R-:W-:Y:S01]  /*1d20*/  VIADD R9, R9, 0x1 ;  /* 0x0000000109097836 */ /* 0x000fe20000000000 */
[----:B------:R4:W-:Y:S04]  /*1d30*/  SYNCS.ARRIVE.TRANS64.A1T0 RZ, [R0+URZ+0x130], RZ ;  /* 0x000130ff00ff79a7 */ /* 0x0009e800081000ff */
[----:B------:R-:W-:-:S04]  /*1d40*/  ISETP.NE.AND P0, PT, R9, 0x2, PT ;  /* 0x000000020900780c */ /* 0x000fc80003f05270 */
[----:B------:R-:W-:Y:S02]  /*1d50*/  SEL R9, R9, RZ, P0 ;  /* 0x000000ff09097207 */ /* 0x000fe40000000000 */
[----:B----4-:R-:W-:-:S04]  /*1d60*/  SEL R0, RZ, 0x1, P0 ;  /* 0x00000001ff007807 */ /* 0x010fc80000000000 */
[----:B------:R-:W-:-:S07]  /*1d70*/  LOP3.LUT R8, R8, R0, RZ, 0x3c, !PT ;  /* 0x0000000008087212 */ /* 0x000fce00078e3cff */
.L_x_23:
[----:B------:R-:W-:Y:S01]  /*1d80*/  ULEA UR4, UR6, UR13, 0x3 ;  /* 0x0000000d06047291 */ /* 0x000fe2000f8e18ff */
[----:B------:R-:W-:Y:S01]  /*1d90*/  SHF.L.U32 R0, R12, 0x1f, RZ ;  /* 0x0000001f0c007819 */ /* 0x000fe200000006ff */
[----:B------:R-:W-:Y:S02]  /*1da0*/  UISETP.GE.U32.AND UP0, UPT, UR50, 0x3f, UPT ;  /* 0x0000003f3200788c */ /* 0x000fe4000bf06070 */
[----:B------:R-:W-:Y:S01]  /*1db0*/  ULEA UR11, UR20, UR48, 0x7 ;  /* 0x00000030140b7291 */ /* 0x000fe2000f8e38ff */
[----:B------:R-:W-:-:S04]  /*1dc0*/  UMOV UR7, URZ ;  /* 0x000000ff00077c82 */ /* 0x000fc80008000000 */
[----:B------:R4:W1:Y:S01]  /*1dd0*/  SYNCS.PHASECHK.TRANS64.TRYWAIT P0, [UR4+0x40], R0 ;  /* 0x00004000ff0075a7 */ /* 0x0008620008001104 */
[----:B------:R-:W-:-:S04]  /*1de0*/  ULEA.HI UR4, UR16, UR16, URZ, 0x1 ;  /* 0x0000001010047291 */ /* 0x000fc8000f8f08ff */
[----:B------:R-:W-:-:S04]  /*1df0*/  USHF.L.U32 UR4, UR4, 0x7, URZ ;  /* 0x0000000704047899 */ /* 0x000fc800080006ff */
[----:B------:R-:W-:-:S04]  /*1e00*/  ULOP3.LUT UR35, UR4, 0xffffff00, URZ, 0xc0, !UPT ;  /* 0xffffff0004237892 */ /* 0x000fc8000f8ec0ff */
[----:B------:R-:W-:Y:S01]  /*1e10*/  UIADD3 UR35, UPT, UPT, UR47, UR35, URZ ;  /* 0x000000232f237290 */ /* 0x000fe2000fffe0ff */
[----:B------:R-:W-:Y:S11]  /*1e20*/  BRA.U !UP0, `(.L_x_25) ;  /* 0x0000000108d07547 */ /* 0x000ff6000b800000 */
[----:B------:R-:W-:Y:S01]  /*1e30*/  UMOV UR17, UR46 ;  /* 0x0000002e00117c82 */ /* 0x000fe20008000000 */
[----:B------:R-:W-:Y:S01]  /*1e40*/  UMOV UR4, UR6 ;  /* 0x0000000600047c82 */ /* 0x000fe20008000000 */
[----:B------:R-:W-:-:S05]  /*1e50*/  UMOV UR34, URZ ;  /* 0x000000ff00227c82 */ /* 0x000fca0008000000 */
.L_x_31:
[----:B------:R-:W-:Y:S01]  /*1e60*/  ULEA UR33, UR4, UR13, 0x3 ;  /* 0x0000000d04217291 */ /* 0x000fe2000f8e18ff */
[----:B------:R-:W-:Y:S01]  /*1e70*/  @P3 MOV R2, 0xc000 ;  /* 0x0000c00000023802 */ /* 0x000fe20000000f00 */
[----:B-12---:R-:W-:Y:S10]  /*1e80*/  @P0 BRA `(.L_x_26) ;  /* 0x00000000000c0947 */ /* 0x006ff40003800000 */
[----:B------:R-:W-:-:S04]  /*1e90*/  SHF.L.U32 R3, R12, 0x1f, RZ ;  /* 0x0000001f0c037819 */ /* 0x000fc800000006ff */
[----:B------:R-:W1:Y:S02]  /*1ea0*/  SYNCS.PHASECHK.TRANS64.TRYWAIT P0, [UR33+0x40], R3 ;  /* 0x00004003ff0075a7 */ /* 0x000e640008001121 */
[----:B-1----:R-:W-:Y:S05]  /*1eb0*/  @!P0 BRA `(.L_x_27) ;  /* 0x0000009000388947 */ /* 0x002fea0003800000 */
.L_x_26:
[----:B------:R1:W-:Y:S01]  /*1ec0*/  @P3 SYNCS.ARRIVE.TRANS64 RZ, [UR33], R2 ;  /* 0x00000002ffff39a7 */ /* 0x0003e20008000021 */
[----:B------:R-:W-:Y:S02]  /*1ed0*/  ULOP3.LUT UR5, UR21, 0x2, URZ, 0xfc, !UPT ;  /* 0x0000000215057892 */ /* 0x000fe4000f8efcff */
[----:B------:R-:W-:Y:S02]  /*1ee0*/  UIADD3 UR17, UPT, UPT, UR17, 0x1, URZ ;  /* 0x0000000111117890 */ /* 0x000fe4000fffe0ff */
[----:B------:R-:W-:Y:S02]  /*1ef0*/  UISETP.NE.AND UP0, UPT, UR5, 0x2, UPT ;  /* 0x000000020500788c */ /* 0x000fe4000bf05270 */
[----:B------:R-:W-:-:S07]  /*1f00*/  UISETP.NE.AND UP2, UPT, UR17, 0x1, UPT ;  /* 0x000000011100788c */ /* 0x000fce000bf45270 */
[----:B------:R-:W-:Y:S05]  /*1f10*/  BRA.U UP0, `(.L_x_28) ;  /* 0x0000000100047547 */ /* 0x000fea000b800000 */
[----:B--23--:R-:W-:Y:S05]  /*1f20*/  BPT.TRAP 0x1 ;  /* 0x000000040000795c */ /* 0x00cfea0000300000 */
.L_x_28:
[----:B------:R-:W-:Y:S04]  /*1f30*/  BSSY.RECONVERGENT B0, `(.L_x_29) ;  /* 0x0000003000007945 */ /* 0x000fe80003800200 */
[----:B------:R-:W-:Y:S05]  /*1f40*/  @!P2 BRA `(.L_x_30) ;  /* 0x000000000004a947 */ /* 0x000fea0003800000 */
[----:B--23--:R-:W-:Y:S05]  /*1f50*/  BPT.TRAP 0x1 ;  /* 0x000000040000795c */ /* 0x00cfea0000300000 */
.L_x_30:
[----:B--23--:R-:W-:Y:S05]  /*1f60*/  BSYNC.RECONVERGENT B0 ;  /* 0x0000000000007941 */ /* 0x00cfea0003800200 */
.L_x_29:
[----:B------:R-:W-:Y:S02]  /*1f70*/  UIADD3 UR5, UPT, UPT, UR4, 0x1, URZ ;  /* 0x0000000104057890 */ /* 0x000fe4000fffe0ff */
[----:B------:R-:W-:Y:S02]  /*1f80*/  ULEA UR32, UR4, UR30, 0xc ;  /* 0x0000001e04207291 */ /* 0x000fe4000f8e60ff */
[----:B------:R-:W-:Y:S02]  /*1f90*/  UISETP.NE.AND UP0, UPT, UR5, 0x8, UPT ;  /* 0x000000080500788c */ /* 0x000fe4000bf05270 */
[----:B------:R-:W-:Y:S02]  /*1fa0*/  UIADD3 UR14, UP1, UPT, UR28, 0x80, URZ ;  /* 0x000000801c0e7890 */ /* 0x000fe4000ff3e0ff */
[----:B------:R-:W-:Y:S02]  /*1fb0*/  USEL UR7, URZ, 0x1, UP0 ;  /* 0x00000001ff077887 */ /* 0x000fe40008000000 */
[----:B------:R-:W-:-:S02]  /*1fc0*/  USEL UR6, UR5, URZ, UP0 ;  /* 0x000000ff05067287 */ /* 0x000fc40008000000 */
[----:B------:R-:W-:Y:S02]  /*1fd0*/  ULEA UR32, UR32, UR13, 0x2 ;  /* 0x0000000d20207291 */ /* 0x000fe4000f8e10ff */
[----:B------:R-:W-:Y:S01]  /*1fe0*/  ULEA UR5, UR6, UR13, 0x3 ;  /* 0x0000000d06057291 */ /* 0x000fe2000f8e18ff */
[----:B------:R-:W-:Y:S01]  /*1ff0*/  LOP3.LUT R12, R12, UR7, RZ, 0x3c, !PT ;  /* 0x000000070c0c7c12 */ /* 0x000fe2000f8e3cff */
[----:B------:R-:W-:Y:S02]  /*2000*/  ULOP3.LUT UR33, UR33, 0xfefffff8, URZ, 0xc0, !UPT ;  /* 0xfefffff821217892 */ /* 0x000fe4000f8ec0ff */
[----:B------:R-:W-:Y:S01]  /*2010*/  UIADD3.X UR15, UPT, UPT, URZ, UR29, URZ, UP1, !UPT ;  /* 0x0000001dff0f7290 */ /* 0x000fe20008ffe4ff */
[----:B-1--4-:R-:W-:Y:S01]  /*2020*/  SHF.L.U32 R0, R12, 0x1f, RZ ;  /* 0x0000001f0c007819 */ /* 0x012fe200000006ff */
[----:B------:R-:W-:Y:S02]  /*2030*/  UIADD3 UR32, UPT, UPT, UR32, 0x8400, URZ ;  /* 0x0000840020207890 */ /* 0x000fe4000fffe0ff */
[----:B------:R-:W-:Y:S01]  /*2040*/  UPRMT UR16, URZ, 0x5410, UR25 ;  /* 0x00005410ff107896 */ /* 0x000fe20008000019 */
[----:B------:R1:W2:Y:S01]  /*2050*/  SYNCS.PHASECHK.TRANS64.TRYWAIT P0, [UR5+0x40], R0 ;  /* 0x00004000ff0075a7 */ /* 0x0002a20008001105 */
[----:B------:R-:W-:-:S02]  /*2060*/  ULEA UR5, UR4, UR27, 0xb ;  /* 0x0000001b04057291 */ /* 0x000fc4000f8e58ff */
[----:B------:R-:W-:Y:S02]  /*2070*/  UIADD3 UR4, UP0, UPT, UR28, 0x180, URZ ;  /* 0x000001801c047890 */ /* 0x000fe4000ff1e0ff */
[----:B------:R-:W-:Y:S02]  /*2080*/  ULEA UR5, UR5, UR13, 0x2 ;  /* 0x0000000d05057291 */ /* 0x000fe4000f8e10ff */
[----:B------:R-:W-:Y:S02]  /*2090*/  UPRMT UR7, URZ, 0x5410, UR24 ;  /* 0x00005410ff077896 */ /* 0x000fe40008000018 */
[----:B------:R-:W-:Y:S02]  /*20a0*/  UIADD3 UR8, UPT, UPT, UR5, 0x28400, URZ ;  /* 0x0002840005087890 */ /* 0x000fe4000fffe0ff */
[----:B------:R-:W-:Y:S01]  /*20b0*/  UIADD3.X UR5, UPT, UPT, URZ, UR29, URZ, UP0, !UPT ;  /* 0x0000001dff057290 */ /* 0x000fe200087fe4ff */
[----:B------:R-:W-:Y:S01]  /*20c0*/  UMOV UR18, 0x0 ;  /* 0x0000000000127882 */ /* 0x000fe20000000000 */
[----:B------:R-:W-:Y:S01]  /*20d0*/  UMOV UR19, 0x10000000 ;  /* 0x1000000000137882 */ /* 0x000fe20000000000 */
[----:B------:R-:W-:Y:S01]  /*20e0*/  UMOV UR10, UR34 ;  /* 0x00000022000a7c82 */ /* 0x000fe20008000000 */
[----:B------:R-:W-:Y:S01]  /*20f0*/  UMOV UR12, UR36 ;  /* 0x00000024000c7c82 */ /* 0x000fe20008000000 */
[----:B------:R-:W-:Y:S01]  /*2100*/  UMOV UR9, UR33 ;  /* 0x0000002100097c82 */ /* 0x000fe20008000000 */
[----:B------:R3:W-:Y:S03]  /*2110*/  UTMALDG.3D.MULTICAST.2CTA [UR32], [UR14], UR16, desc[UR18] ;  /* 0x000012200e0073b4 */ /* 0x0007e60008211810 */
[----:B------:R4:W-:Y:S01]  /*2120*/  UTMALDG.3D.MULTICAST.2CTA [UR8], [UR4], UR7, desc[UR18] ;  /* 0x00001208040073b4 */ /* 0x0009e20008211807 */
[----:B---3--:R-:W-:Y:S01]  /*2130*/  UIADD3 UR34, UPT, UPT, UR34, 0x20, URZ ;  /* 0x0000002022227890 */ /* 0x008fe2000fffe0ff */
[----:B----4-:R-:W-:Y:S01]  /*2140*/  UMOV UR7, UR31 ;  /* 0x0000001f00077c82 */ /* 0x010fe20008000000 */
[----:B------:R-:W-:Y:S01]  /*2150*/  UMOV UR4, UR6 ;  /* 0x0000000600047c82 */ /* 0x000fe20008000000 */
[----:B-1----:R-:W-:Y:S09]  /*2160*/  BRA.U UP2, `(.L_x_31) ;  /* 0xfffffffd023c7547 */ /* 0x002ff2000b83ffff */
.L_x_25:
[----:B------:R-:W-:Y:S01]  /*2170*/  ULEA UR4, UR6, UR13, 0x3 ;  /* 0x0000000d06047291 */ /* 0x000fe2000f8e18ff */
[----:B----4-:R-:W-:Y:S01]  /*2180*/  SHF.L.U32 R0, R12, 0x1f, RZ ;  /* 0x0000001f0c007819 */ /* 0x010fe200000006ff */
[----:B------:R-:W-:Y:S01]  /*2190*/  @!P1 SYNCS.ARRIVE.TRANS64.A1T0 RZ, [UR13+0xc8], RZ ;  /* 0x0000c8ffffff99a7 */ /* 0x000fe2000810000d */
[----:B------:R-:W-:-:S06]  /*21a0*/  UISETP.GT.AND UP0, UPT, UR44, UR43, UPT ;  /* 0x0000002b2c00728c */ /* 0x000fcc000bf04270 */
[----:B-12---:R1:W2:Y:S03]  /*21b0*/  SYNCS.PHASECHK.TRANS64.TRYWAIT P0, [UR4+0x40], R0 ;  /* 0x00004000ff0075a7 */ /* 0x0062a60008001104 */
[----:B------:R-:W-:Y:S05]  /*21c0*/  BRA.U !UP0, `(.L_x_32) ;  /* 0x0000000108c07547 */ /* 0x000fea000b800000 */
[----:B------:R-:W-:Y:S01]  /*21d0*/  UIADD3 UR26, UPT, UPT, UR49, UR7, URZ ;  /* 0x00000007311a7290 */ /* 0x000fe2000fffe0ff */
[----:B------:R-:W-:-:S11]  /*21e0*/  UMOV UR4, UR6 ;  /* 0x0000000600047c82 */ /* 0x000fd60008000000 */
.L_x_38:
[----:B------:R-:W-:Y:S01]  /*21f0*/  ULEA UR17, UR4, UR13, 0x3 ;  /* 0x0000000d04117291 */ /* 0x000fe2000f8e18ff */
[----:B--2---:R-:W-:Y:S01]  /*2200*/  @P3 MOV R2, 0xc000 ;  /* 0x0000c00000023802 */ /* 0x004fe20000000f00 */
[----:B-12---:R-:W-:Y:S10]  /*2210*/  @P0 BRA `(.L_x_33) ;  /* 0x00000000000c0947 */ /* 0x006ff40003800000 */
[----:B------:R-:W-:-:S04]  /*2220*/  SHF.L.U32 R3, R12, 0x1f, RZ ;  /* 0x0000001f0c037819 */ /* 0x000fc800000006ff */
[----:B------:R-:W2:Y:S02]  /*2230*/  SYNCS.PHASECHK.TRANS64.TRYWAIT P0, [UR17+0x40], R3 ;  /* 0x00004003ff0075a7 */ /* 0x000ea40008001111 */
[----:B--2---:R-:W-:Y:S05]  /*2240*/  @!P0 BRA `(.L_x_34) ;  /* 0x0000008c006c8947 */ /* 0x004fea0003800000 */
.L_x_33:
[----:B------:R2:W-:Y:S01]  /*2250*/  @P3 SYNCS.ARRIVE.TRANS64 RZ, [UR17], R2 ;  /* 0x00000002ffff39a7 */ /* 0x0005e20008000011 */
[----:B------:R-:W-:-:S04]  /*2260*/  ULOP3.LUT UR5, UR21, 0x2, URZ, 0xfc, !UPT ;  /* 0x0000000215057892 */ /* 0x000fc8000f8efcff */
[----:B------:R-:W-:-:S09]  /*2270*/  UISETP.NE.AND UP0, UPT, UR5, 0x2, UPT ;  /* 0x000000020500788c */ /* 0x000fd2000bf05270 */
[----:B------:R-:W-:Y:S05]  /*2280*/  BRA.U UP0, `(.L_x_35) ;  /* 0x0000000100047547 */ /* 0x000fea000b800000 */
[----:B---3--:R-:W-:Y:S05]  /*2290*/  BPT.TRAP 0x1 ;  /* 0x000000040000795c */ /* 0x008fea0000300000 */
.L_x_35:
[----:B------:R-:W-:Y:S04]  /*22a0*/  BSSY.RECONVERGENT B0, `(.L_x_36) ;  /* 0x0000003000007945 */ /* 0x000fe80003800200 */
[----:B------:R-:W-:Y:S05]  /*22b0*/  @!P2 BRA `(.L_x_37) ;  /* 0x000000000004a947 */ /* 0x000fea0003800000 */
[----:B---3--:R-:W-:Y:S05]  /*22c0*/  BPT.TRAP 0x1 ;  /* 0x000000040000795c */ /* 0x008fea0000300000 */
.L_x_37:
[----:B---3--:R-:W-:Y:S05]  /*22d0*/  BSYNC.RECONVERGENT B0 ;  /* 0x0000000000007941 */ /* 0x008fea0003800200 */
.L_x_36:
[----:B------:R-:W-:Y:S02]  /*22e0*/  UIADD3 UR5, UPT, UPT, UR4, 0x1, URZ ;  /* 0x0000000104057890 */ /* 0x000fe4000fffe0ff */
[----:B------:R-:W-:Y:S02]  /*22f0*/  UIADD3 UR14, UP1, UPT, UR28, 0x80, URZ ;  /* 0x000000801c0e7890 */ /* 0x000fe4000ff3e0ff */
[----:B------:R-:W-:Y:S02]  /*2300*/  UISETP.NE.AND UP0, UPT, UR5, 0x8, UPT ;  /* 0x000000080500788c */ /* 0x000fe4000bf05270 */
[----:B------:R-:W-:Y:S02]  /*2310*/  ULEA UR16, UR4, UR38, 0xe ;  /* 0x0000002604107291 */ /* 0x000fe4000f8e70ff */
[----:B------:R-:W-:Y:S02]  /*2320*/  USEL UR8, URZ, 0x1, UP0 ;  /* 0x00000001ff087887 */ /* 0x000fe40008000000 */
[----:B------:R-:W-:-:S02]  /*2330*/  USEL UR6, UR5, URZ, UP0 ;  /* 0x000000ff05067287 */ /* 0x000fc40008000000 */
[----:B------:R-:W-:Y:S02]  /*2340*/  UIADD3 UR22, UP0, UPT, UR28, 0x180, URZ ;  /* 0x000001801c167890 */ /* 0x000fe4000ff1e0ff */
[----:B------:R-:W-:Y:S01]  /*2350*/  ULEA UR5, UR6, UR13, 0x3 ;  /* 0x0000000d06057291 */ /* 0x000fe2000f8e18ff */
[----:B------:R-:W-:Y:S01]  /*2360*/  LOP3.LUT R12, R12, UR8, RZ, 0x3c, !PT ;  /* 0x000000080c0c7c12 */ /* 0x000fe2000f8e3cff */
[----:B------:R-:W-:Y:S02]  /*2370*/  ULEA UR8, UR4, UR37, 0xd ;  /* 0x0000002504087291 */ /* 0x000fe4000f8e68ff */
[----:B------:R-:W-:Y:S01]  /*2380*/  USHF.L.U32 UR18, UR7, 0x5, URZ ;  /* 0x0000000507127899 */ /* 0x000fe200080006ff */
[----:B-1----:R-:W-:Y:S01]  /*2390*/  SHF.L.U32 R0, R12, 0x1f, RZ ;  /* 0x0000001f0c007819 */ /* 0x002fe200000006ff */
[----:B------:R-:W-:Y:S02]  /*23a0*/  ULOP3.LUT UR17, UR17, 0xfefffff8, URZ, 0xc0, !UPT ;  /* 0xfefffff811117892 */ /* 0x000fe4000f8ec0ff */
[----:B------:R-:W-:Y:S01]  /*23b0*/  UPRMT UR4, URZ, 0x5410, UR25 ;  /* 0x00005410ff047896 */ /* 0x000fe20008000019 */
[----:B------:R4:W1:Y:S01]  /*23c0*/  SYNCS.PHASECHK.TRANS64.TRYWAIT P0, [UR5+0x40], R0 ;  /* 0x00004000ff0075a7 */ /* 0x0008620008001105 */
[----:B------:R-:W-:-:S02]  /*23d0*/  UIADD3.X UR15, UPT, UPT, URZ, UR29, URZ, UP1, !UPT ;  /* 0x0000001dff0f7290 */ /* 0x000fc40008ffe4ff */
[----:B------:R-:W-:Y:S02]  /*23e0*/  UPRMT UR5, URZ, 0x5410, UR24 ;  /* 0x00005410ff057896 */ /* 0x000fe40008000018 */
[----:B------:R-:W-:Y:S01]  /*23f0*/  UIADD3.X UR23, UPT, UPT, URZ, UR29, URZ, UP0, !UPT ;  /* 0x0000001dff177290 */ /* 0x000fe200087fe4ff */
[----:B------:R-:W-:Y:S01]  /*2400*/  UMOV UR32, 0x0 ;  /* 0x0000000000207882 */ /* 0x000fe20000000000 */
[----:B------:R-:W-:Y:S01]  /*2410*/  UMOV UR33, 0x10000000 ;  /* 0x1000000000217882 */ /* 0x000fe20000000000 */
[----:B------:R-:W-:Y:S01]  /*2420*/  UMOV UR19, UR35 ;  /* 0x0000002300137c82 */ /* 0x000fe20008000000 */
[----:B------:R-:W-:Y:S01]  /*2430*/  UMOV UR20, UR36 ;  /* 0x0000002400147c82 */ /* 0x000fe20008000000 */
[----:B------:R-:W-:Y:S01]  /*2440*/  UMOV UR12, UR36 ;  /* 0x00000024000c7c82 */ /* 0x000fe20008000000 */
[----:B------:R-:W-:Y:S01]  /*2450*/  UMOV UR9, UR17 ;  /* 0x0000001100097c82 */ /* 0x000fe20008000000 */
[----:B------:R-:W-:Y:S01]  /*2460*/  UMOV UR10, UR18 ;  /* 0x00000012000a7c82 */ /* 0x000fe20008000000 */
[----:B------:R3:W-:Y:S01]  /*2470*/  UTMALDG.3D.MULTICAST.2CTA [UR16], [UR14], UR4, desc[UR32] ;  /* 0x000020100e0073b4 */ /* 0x0007e20008211804 */
[----:B------:R-:W-:-:S04]  /*2480*/  UIADD3 UR7, UPT, UPT, UR7, 0x1, URZ ;  /* 0x0000000107077890 */ /* 0x000fc8000fffe0ff */
[----:B------:R-:W-:Y:S01]  /*2490*/  UISETP.NE.AND UP0, UPT, UR7, UR26, UPT ;  /* 0x0000001a0700728c */ /* 0x000fe2000bf05270 */
[----:B------:R4:W-:Y:S01]  /*24a0*/  UTMALDG.3D.MULTICAST.2CTA [UR8], [UR22], UR5, desc[UR32] ;  /* 0x00002008160073b4 */ /* 0x0009e20008211805 */
[----:B---3--:R-:W-:-:S07]  /*24b0*/  UMOV UR4, UR6 ;  /* 0x0000000600047c82 */ /* 0x008fce0008000000 */
[----:B----4-:R-:W-:Y:S05]  /*24c0*/  BRA.U UP0, `(.L_x_38) ;  /* 0xfffffffd00487547 */ /* 0x010fea000b83ffff */
.L_x_32:
[C---:B------:R-:W-:Y:S01]  /*24d0*/  LEA R3, R11.reuse, UR13, 0x3 ;  /* 0x0000000d0b037c11 */ /* 0x040fe2000f8e18ff */
[----:B------:R-:W-:Y:S01]  /*24e0*/  NOP ;  /* 0x0000000000007918 */ /* 0x000fe20000000000 */
[----:B-1----:R-:W-:Y:S02]  /*24f0*/  SHF.L.U32 R0, R10, 0x1f, RZ ;  /* 0x0000001f0a007819 */ /* 0x002fe400000006ff */
[----:B------:R-:W-:Y:S02]  /*2500*/  LEA R4, R11, UR13, 0x4 ;  /* 0x0000000d0b047c11 */ /* 0x000fe4000f8e20ff */
[----:B--2---:R-:W1:Y:S02]  /*2510*/  SYNCS.PHASECHK.TRANS64.TRYWAIT P0, [R3+URZ+0xd0], R0 ;  /* 0x0000d000030075a7 */ /* 0x004e6400080011ff */
[----:B-1----:R-:W-:Y:S05]  /*2520*/  @!P0 BRA `(.L_x_39) ;  /* 0x0000008800cc8947 */ /* 0x002fea0003800000 */
.L_x_192:
[----:B------:R-:W2:Y:S01]  /*2530*/  LDS.128 R4, [R4+0x160] ;  /* 0x0001600004047984 */ /* 0x000ea20000000c00 */
[----:B------:R-:W-:Y:S01]  /*2540*/  UISETP.GE.AND UP0, UPT, UR45, 0x1, UPT ;  /* 0x000000012d00788c */ /* 0x000fe2000bf06270 */
[----:B------:R-:W-:Y:S01]  /*2550*/  @!PT LDS RZ, [RZ] ;  /* 0x00000000fffff984 */ /* 0x000fe20000000800 */
[----:B------:R-:W-:Y:S01]  /*2560*/  @!PT LDS RZ, [RZ] ;  /* 0x00000000fffff984 */ /* 0x000fe20000000800 */
[----:B------:R-:W-:Y:S01]  /*2570*/  @!PT LDS RZ, [RZ] ;  /* 0x00000000fffff984 */ /* 0x000fe20000000800 */
[----:B------:R-:W-:Y:S01]  /*2580*/  @!PT LDS RZ, [RZ] ;  /* 0x00000000fffff984 */ /* 0x000fe20000000800 */
[----:B------:R4:W-:Y:S06]  /*2590*/  MEMBAR.ALL.CTA ;  /* 0x0000000000007992 */ /* 0x0009ec0000008000 */
[----:B----4-:R-:W4:Y:S01]  /*25a0*/  FENCE.VIEW.ASYNC.S ;  /* 0x00000000000073c6 */ /* 0x010f220000000000 */
[----:B--2---:R-:W-:-:S13]  /*25b0*/  LOP3.LUT P0, RZ, R6, 0x1, RZ, 0xc0, !PT ;  /* 0x0000000106ff7812 */ /* 0x004fda000780c0ff */
[----:B----4-:R-:W-:Y:S01]  /*25c0*/  VOTEU.ANY UP1, P0 ;  /* 0x0000000000ff7886 */ /* 0x010fe20000020100 */
[----:B------:R-:W-:-:S13]  /*25d0*/  PLOP3.LUT P0, PT, PT, PT, UP1, 0x80, 0x8 ;  /* 0x000000000008781c */ /* 0x000fda0003f0f018 */
[----:B-1----:R-:W-:Y:S02]  /*25e0*/  @P0 LOP3.LUT R0, R5, 0xffff, RZ, 0xc0, !PT ;  /* 0x0000ffff05000812 */ /* 0x002fe400078ec0ff */
[----:B------:R-:W-:Y:S02]  /*25f0*/  @P0 MOV R2, R4 ;  /* 0x0000000400020202 */ /* 0x000fe40000000f00 */
[----:B------:R-:W-:Y:S01]  /*2600*/  @P0 R2UR UR5, R0 ;  /* 0x00000000000502ca */ /* 0x000fe200000e0000 */
[----:B------:R-:W-:Y:S01]  /*2610*/  VIADD R0, R3, 0xe0 ;  /* 0x000000e003007836 */ /* 0x000fe20000000000 */
[----:B------:R-:W-:Y:S02]  /*2620*/  @P0 SHF.R.U32.HI R4, RZ, 0x10, R5 ;  /* 0x00000010ff040819 */ /* 0x000fe40000011605 */
[----:B------:R-:W-:Y:S02]  /*2630*/  @P0 R2UR UR7, R2 ;  /* 0x00000000020702ca */ /* 0x000fe400000e0000 */
[----:B------:R-:W-:-:S02]  /*2640*/  PRMT R0, RZ, 0x654, R0 ;  /* 0x00000654ff007816 */ /* 0x000fc40000000000 */
[----:B------:R-:W-:Y:S02]  /*2650*/  @P0 R2UR UR4, R4 ;  /* 0x00000000040402ca */ /* 0x000fe400000e0000 */
[----:B------:R1:W-:Y:S03]  /*2660*/  SYNCS.ARRIVE.TRANS64.RED.A1T0 RZ, [R0+URZ], RZ ;  /* 0x000000ff00ff79a7 */ /* 0x0003e600081004ff */
[----:B------:R-:W-:-:S04]  /*2670*/  @UP1 UMOV UR39, UR5 ;  /* 0x0000000500271c82 */ /* 0x000fc80008000000 */
[----:B------:R-:W-:-:S04]  /*2680*/  @UP1 UMOV UR40, UR7 ;  /* 0x0000000700281c82 */ /* 0x000fc80008000000 */
[----:B------:R-:W-:Y:S01]  /*2690*/  @UP1 UMOV UR36, UR4 ;  /* 0x0000000400241c82 */ /* 0x000fe20008000000 */
[----:B------:R-:W-:Y:S05]  /*26a0*/  BRA.U !UP0, `(.L_x_40) ;  /* 0x0000000108d47547 */ /* 0x000fea000b800000 */
[----:B------:R-:W3:Y:S01]  /*26b0*/  LDCU.128 UR16, c[0x0][0xb10] ;  /* 0x00016200ff1077ac */ /* 0x000ee20008000c00 */
[----:B------:R-:W2:Y:S01]  /*26c0*/  LDCU UR12, c[0x0][0xb20] ;  /* 0x00016400ff0c77ac */ /* 0x000ea20008000800 */
[----:B------:R-:W4:Y:S01]  /*26d0*/  LDCU UR20, c[0x0][0xb0c] ;  /* 0x00016180ff1477ac */ /* 0x000f220008000800 */
[----:B------:R-:W1:Y:S01]  /*26e0*/  LDCU.64 UR8, c[0x0][0xb28] ;  /* 0x00016500ff0877ac */ /* 0x000e620008000a00 */
[----:B------:R-:W-:Y:S02]  /*26f0*/  UISETP.NE.AND UP3, UPT, UR45, 0x1, UPT ;  /* 0x000000012d00788c */ /* 0x000fe4000bf65270 */
[----:B---3--:R-:W-:Y:S02]  /*2700*/  UIMAD.WIDE.U32 UR10, UR41, UR19, URZ ;  /* 0x00000013290a72a5 */ /* 0x008fe4000f8e00ff */
[----:B------:R-:W-:Y:S02]  /*2710*/  UIMAD.WIDE.U32 UR4, UR42, UR16, URZ ;  /* 0x000000102a0472a5 */ /* 0x000fe4000f8e00ff */
[----:B------:R-:W-:-:S02]  /*2720*/  UISETP.NE.AND UP0, UPT, UR18, 0x1, UPT ;  /* 0x000000011200788c */ /* 0x000fc4000bf05270 */
[----:B------:R-:W-:Y:S01]  /*2730*/  UIMAD.WIDE.U32 UR22, UR39, UR19, URZ ;  /* 0x00000013271672a5 */ /* 0x000fe2000f8e00ff */
[----:B------:R-:W-:Y:S02]  /*2740*/  UMOV UR10, UR11 ;  /* 0x0000000b000a7c82 */ /* 0x000fe40008000000 */
[----:B------:R-:W-:Y:S01]  /*2750*/  UMOV UR4, UR5 ;  /* 0x0000000500047c82 */ /* 0x000fe20008000000 */
[----:B--2---:R-:W-:Y:S02]  /*2760*/  USHF.R.U32.HI UR10, URZ, UR12, UR10 ;  /* 0x0000000cff0a7299 */ /* 0x004fe4000801160a */
[----:B----4-:R-:W-:Y:S02]  /*2770*/  UISETP.NE.AND UP2, UPT, UR20, 0x1, UPT ;  /* 0x000000011400788c */ /* 0x010fe4000bf45270 */
[----:B------:R-:W-:Y:S02]  /*2780*/  USHF.R.U32.HI UR4, URZ, UR17, UR4 ;  /* 0x00000011ff047299 */ /* 0x000fe40008011604 */
[----:B------:R-:W-:-:S02]  /*2790*/  USEL UR5, UR41, UR10, !UP0 ;  /* 0x0000000a29057287 */ /* 0x000fc4000c000000 */
[----:B------:R-:W-:Y:S02]  /*27a0*/  USEL UR7, UR42, UR4, !UP2 ;  /* 0x000000042a077287 */ /* 0x000fe4000d000000 */
[----:B-1----:R-:W-:Y:S01]  /*27b0*/  UIMAD.WIDE.U32 UR10, UR5, UR8, URZ ;  /* 0x00000008050a72a5 */ /* 0x002fe2000f8e00ff */
[----:B------:R-:W-:Y:S01]  /*27c0*/  UMOV UR4, UR23 ;  /* 0x0000001700047c82 */ /* 0x000fe20008000000 */
[----:B------:R-:W-:Y:S02]  /*27d0*/  UIMAD.WIDE.U32 UR14, UR40, UR16, URZ ;  /* 0x00000010280e72a5 */ /* 0x000fe4000f8e00ff */
[----:B------:R-:W-:-:S03]  /*27e0*/  UIMAD.WIDE.U32 UR22, UR7, UR8, URZ ;  /* 0x00000008071672a5 */ /* 0x000fc6000f8e00ff */
[----:B------:R-:W-:Y:S01]  /*27f0*/  UMOV UR10, UR11 ;  /* 0x0000000b000a7c82 */ /* 0x000fe20008000000 */
[----:B------:R-:W-:Y:S02]  /*2800*/  USHF.R.U32.HI UR4, URZ, UR12, UR4 ;  /* 0x0000000cff047299 */ /* 0x000fe40008011604 */
[----:B------:R-:W-:Y:S01]  /*2810*/  @UP3 USHF.R.U32.HI UR5, URZ, UR9, UR10 ;  /* 0x00000009ff053299 */ /* 0x000fe2000801160a */
[----:B------:R-:W-:Y:S01]  /*2820*/  UMOV UR14, UR15 ;  /* 0x0000000f000e7c82 */ /* 0x000fe20008000000 */
[----:B------:R-:W-:Y:S01]  /*2830*/  UMOV UR22, UR23 ;  /* 0x0000001700167c82 */ /* 0x000fe20008000000 */
[----:B------:R-:W-:Y:S02]  /*2840*/  USHF.R.U32.HI UR17, URZ, UR17, UR14 ;  /* 0x00000011ff117299 */ /* 0x000fe4000801160e */
[----:B------:R-:W-:Y:S02]  /*2850*/  USEL UR4, UR39, UR4, !UP0 ;  /* 0x0000000427047287 */ /* 0x000fe4000c000000 */
[----:B------:R-:W-:-:S02]  /*2860*/  @UP3 USHF.R.U32.HI UR7, URZ, UR9, UR22 ;  /* 0x00000009ff073299 */ /* 0x000fc40008011616 */
[----:B------:R-:W-:Y:S02]  /*2870*/  UIMAD UR10, UR45, UR5, URZ ;  /* 0x000000052d0a72a4 */ /* 0x000fe4000f8e02ff */
[----:B------:R-:W-:Y:S02]  /*2880*/  USEL UR5, UR40, UR17, !UP2 ;  /* 0x0000001128057287 */ /* 0x000fe4000d000000 */
[----:B------:R-:W-:Y:S02]  /*2890*/  UIMAD UR12, UR45, UR7, URZ ;  /* 0x000000072d0c72a4 */ /* 0x000fe4000f8e02ff */
[----:B------:R-:W-:Y:S02]  /*28a0*/  UISETP.GE.AND UP0, UPT, UR4, UR10, UPT ;  /* 0x0000000a0400728c */ /* 0x000fe4000bf06270 */
[----:B------:R-:W-:Y:S02]  /*28b0*/  UIMAD.WIDE.U32 UR10, UR4, UR8, URZ ;  /* 0x00000008040a72a5 */ /* 0x000fe4000f8e00ff */
[----:B------:R-:W-:-:S02]  /*28c0*/  UISETP.GE.OR UP0, UPT, UR5, UR12, UP0 ;  /* 0x0000000c0500728c */ /* 0x000fc40008706670 */
        /* <DEDUP_REMOVED lines=19> */
.L_x_40:
[----:B------:R-:W2:Y:S02]  /*2a00*/  LDCU UR4, c[0x0][0xb30] ;  /* 0x00016600ff0477ac */ /* 0x000ea40008000800 */
[----:B--2---:R-:W-:-:S09]  /*2a10*/  UISETP.NE.AND UP0, UPT, UR4, 0x1, UPT ;  /* 0x000000010400788c */ /* 0x004fd2000bf05270 */
[----:B------:R-:W-:Y:S05]  /*2a20*/  BRA.U UP0, `(.L_x_41) ;  /* 0x0000000100447547 */ /* 0x000fea000b800000 */
[----:B------:R-:W2:Y:S01]  /*2a30*/  LDCU.128 UR16, c[0x0][0xb10] ;  /* 0x00016200ff1077ac */ /* 0x000ea20008000c00 */
[----:B------:R-:W4:Y:S01]  /*2a40*/  LDCU UR10, c[0x0][0xb0c] ;  /* 0x00016180ff0a77ac */ /* 0x000f220008000800 */
[----:B------:R-:W1:Y:S01]  /*2a50*/  LDCU UR7, c[0x0][0xb20] ;  /* 0x00016400ff0777ac */ /* 0x000e620008000800 */
[----:B--2---:R-:W-:Y:S02]  /*2a60*/  UIMAD.WIDE.U32 UR8, UR40, UR16, URZ ;  /* 0x00000010280872a5 */ /* 0x004fe4000f8e00ff */
[----:B------:R-:W-:Y:S02]  /*2a70*/  UIMAD.WIDE.U32 UR4, UR39, UR19, URZ ;  /* 0x00000013270472a5 */ /* 0x000fe4000f8e00ff */
[----:B----4-:R-:W-:Y:S02]  /*2a80*/  UISETP.NE.AND UP2, UPT, UR10, 0x1, UPT ;  /* 0x000000010a00788c */ /* 0x010fe4000bf45270 */
[----:B------:R-:W-:Y:S01]  /*2a90*/  UISETP.NE.AND UP0, UPT, UR18, 0x1, UPT ;  /* 0x000000011200788c */ /* 0x000fe2000bf05270 */
[----:B------:R-:W-:-:S02]  /*2aa0*/  UMOV UR8, UR9 ;  /* 0x0000000900087c82 */ /* 0x000fc40008000000 */
[----:B------:R-:W-:Y:S01]  /*2ab0*/  UMOV UR4, UR5 ;  /* 0x0000000500047c82 */ /* 0x000fe20008000000 */
[----:B------:R-:W-:Y:S02]  /*2ac0*/  USHF.R.U32.HI UR17, URZ, UR17, UR8 ;  /* 0x00000011ff117299 */ /* 0x000fe40008011608 */
[----:B-1----:R-:W-:Y:S02]  /*2ad0*/  USHF.R.U32.HI UR4, URZ, UR7, UR4 ;  /* 0x00000007ff047299 */ /* 0x002fe40008011604 */
[----:B------:R-:W-:Y:S02]  /*2ae0*/  USEL UR5, UR40, UR17, !UP2 ;  /* 0x0000001128057287 */ /* 0x000fe4000d000000 */
[----:B------:R-:W-:-:S04]  /*2af0*/  USEL UR4, UR39, UR4, !UP0 ;  /* 0x0000000427047287 */ /* 0x000fc8000c000000 */
[----:B------:R-:W-:Y:S02]  /*2b00*/  UIADD3 UR7, UPT, UPT, UR5, -UR4, URZ ;  /* 0x8000000405077290 */ /* 0x000fe4000fffe0ff */
[----:B------:R-:W-:Y:S02]  /*2b10*/  UIADD3 UR4, UPT, UPT, -UR5, UR4, URZ ;  /* 0x0000000405047290 */ /* 0x000fe4000fffe1ff */
[----:B------:R-:W-:Y:S02]  /*2b20*/  UIMAD UR39, UR7, UR18, UR39 ;  /* 0x00000012072772a4 */ /* 0x000fe4000f8e0227 */
[----:B------:R-:W-:-:S12]  /*2b30*/  UIMAD UR40, UR4, UR10, UR40 ;  /* 0x0000000a042872a4 */ /* 0x000fd8000f8e0228 */
.L_x_41:
[----:B------:R-:W-:Y:S01]  /*2b40*/  VIADD R11, R11, 0x1 ;  /* 0x000000010b0b7836 */ /* 0x000fe20000000000 */
[----:B------:R-:W-:Y:S02]  /*2b50*/  R2UR UR5, R58 ;  /* 0x000000003a0572ca */ /* 0x000fe400000e0000 */
[----:B------:R-:W-:Y:S02]  /*2b60*/  R2UR UR4, R57 ;  /* 0x00000000390472ca */ /* 0x000fe400000e0000 */
[C---:B------:R-:W-:Y:S02]  /*2b70*/  ISETP.NE.AND P0, PT, R11.reuse, 0x2, PT ;  /* 0x000000020b00780c */ /* 0x040fe40003f05270 */
[----:B------:R-:W-:Y:S02]  /*2b80*/  PLOP3.LUT P1, PT, PT, PT, PT, 0x80, 0x8 ;  /* 0x000000000008781c */ /* 0x000fe40003f2f070 */
[----:B-1----:R-:W-:Y:S02]  /*2b90*/  SEL R0, RZ, 0x1, P0 ;  /* 0x00000001ff007807 */ /* 0x002fe40000000000 */
[----:B------:R-:W-:-:S02]  /*2ba0*/  SEL R11, R11, RZ, P0 ;  /* 0x000000ff0b0b7207 */ /* 0x000fc40000000000 */
[----:B------:R-:W-:Y:S01]  /*2bb0*/  LOP3.LUT R10, R10, R0, RZ, 0x3c, !PT ;  /* 0x000000000a0a7212 */ /* 0x000fe200078e3cff */
[----:B------:R-:W-:Y:S02]  /*2bc0*/  UIADD3 UR16, UPT, UPT, UR40, UR5, URZ ;  /* 0x0000000528107290 */ /* 0x000fe4000fffe0ff */
[----:B------:R-:W-:Y:S01]  /*2bd0*/  UIADD3 UR20, UPT, UPT, UR39, UR4, URZ ;  /* 0x0000000427147290 */ /* 0x000fe2000fffe0ff */
[----:B------:R-:W-:Y:S11]  /*2be0*/  BRA.U UP1, `(.L_x_42) ;  /* 0xfffffff101307547 */ /* 0x000ff6000b83ffff */
[----:B------:R-:W-:Y:S01]  /*2bf0*/  UIADD3 UR13, UPT, UPT, UR13, 0x40, URZ ;  /* 0x000000400d0d7890 */ /* 0x000fe2000fffe0ff */
[----:B------:R-:W-:-:S03]  /*2c00*/  SHF.L.U32 R2, R12, 0x1f, RZ ;  /* 0x0000001f0c027819 */ /* 0x000fc600000006ff */
[----:B------:R-:W-:-:S09]  /*2c10*/  ULEA UR4, UR6, UR13, 0x3 ;  /* 0x0000000d06047291 */ /* 0x000fd2000f8e18ff */
[----:B------:R-:W1:Y:S02]  /*2c20*/  SYNCS.PHASECHK.TRANS64.TRYWAIT P0, [UR4], R2 ;  /* 0x00000002ff0075a7 */ /* 0x000e640008001104 */
[----:B-1----:R-:W-:Y:S05]  /*2c30*/  @!P0 BRA `(.L_x_43) ;  /* 0x00000084001c8947 */ /* 0x002fea0003800000 */
.L_x_194:
[----:B------:R-:W-:-:S04]  /*2c40*/  UIADD3 UR4, UPT, UPT, UR6, 0x1, URZ ;  /* 0x0000000106047890 */ /* 0x000fc8000fffe0ff */
[----:B------:R-:W-:-:S04]  /*2c50*/  UISETP.NE.AND UP0, UPT, UR4, 0x8, UPT ;  /* 0x000000080400788c */ /* 0x000fc8000bf05270 */
[----:B------:R-:W-:Y:S02]  /*2c60*/  USEL UR6, URZ, 0x1, UP0 ;  /* 0x00000001ff067887 */ /* 0x000fe40008000000 */
[----:B------:R-:W-:-:S04]  /*2c70*/  USEL UR4, UR4, URZ, UP0 ;  /* 0x000000ff04047287 */ /* 0x000fc80008000000 */
[----:B------:R-:W-:Y:S01]  /*2c80*/  ULEA UR5, UR4, UR13, 0x3 ;  /* 0x0000000d04057291 */ /* 0x000fe2000f8e18ff */
[----:B-1----:R-:W-:-:S04]  /*2c90*/  LOP3.LUT R2, R12, UR6, RZ, 0x3c, !PT ;  /* 0x000000060c027c12 */ /* 0x002fc8000f8e3cff */
[----:B------:R-:W-:-:S04]  /*2ca0*/  SHF.L.U32 R3, R2, 0x1f, RZ ;  /* 0x0000001f02037819 */ /* 0x000fc800000006ff */
[----:B------:R-:W1:Y:S02]  /*2cb0*/  SYNCS.PHASECHK.TRANS64.TRYWAIT P0, [UR5], R3 ;  /* 0x00000003ff0075a7 */ /* 0x000e640008001105 */
[----:B-1----:R-:W-:Y:S05]  /*2cc0*/  @!P0 BRA `(.L_x_44) ;  /* 0x0000008400108947 */ /* 0x002fea0003800000 */
.L_x_196:
[----:B------:R-:W-:-:S04]  /*2cd0*/  UIADD3 UR4, UPT, UPT, UR4, 0x1, URZ ;  /* 0x0000000104047890 */ /* 0x000fc8000fffe0ff */
[----:B------:R-:W-:-:S04]  /*2ce0*/  UISETP.NE.AND UP0, UPT, UR4, 0x8, UPT ;  /* 0x000000080400788c */ /* 0x000fc8000bf05270 */
[----:B------:R-:W-:Y:S02]  /*2cf0*/  USEL UR6, URZ, 0x1, UP0 ;  /* 0x00000001ff067887 */ /* 0x000fe40008000000 */
[----:B------:R-:W-:-:S04]  /*2d00*/  USEL UR4, UR4, URZ, UP0 ;  /* 0x000000ff04047287 */ /* 0x000fc80008000000 */
[----:B------:R-:W-:Y:S01]  /*2d10*/  ULEA UR5, UR4, UR13, 0x3 ;  /* 0x0000000d04057291 */ /* 0x000fe2000f8e18ff */
[----:B------:R-:W-:-:S04]  /*2d20*/  LOP3.LUT R2, R2, UR6, RZ, 0x3c, !PT ;  /* 0x0000000602027c12 */ /* 0x000fc8000f8e3cff */
[----:B-1----:R-:W-:-:S04]  /*2d30*/  SHF.L.U32 R3, R2, 0x1f, RZ ;  /* 0x0000001f02037819 */ /* 0x002fc800000006ff */
[----:B------:R-:W1:Y:S02]  /*2d40*/  SYNCS.PHASECHK.TRANS64.TRYWAIT P0, [UR5], R3 ;  /* 0x00000003ff0075a7 */ /* 0x000e640008001105 */
[----:B-1----:R-:W-:Y:S05]  /*2d50*/  @!P0 BRA `(.L_x_45) ;  /* 0x0000008400048947 */ /* 0x002fea0003800000 */
.L_x_198:
        /* <DEDUP_REMOVED lines=9> */
.L_x_200:
        /* <DEDUP_REMOVED lines=9> */
.L_x_202:
        /* <DEDUP_REMOVED lines=9> */
.L_x_204:
        /* <DEDUP_REMOVED lines=9> */
.L_x_206:
[----:B------:R-:W-:-:S04]  /*2fa0*/  UIADD3 UR4, UPT, UPT, UR4, 0x1, URZ ;  /* 0x0000000104047890 */ /* 0x000fc8000fffe0ff */
[----:B------:R-:W-:-:S04]  /*2fb0*/  UISETP.NE.AND UP0, UPT, UR4, 0x8, UPT ;  /* 0x000000080400788c */ /* 0x000fc8000bf05270 */
[----:B------:R-:W-:Y:S02]  /*2fc0*/  USEL UR5, URZ, 0x1, UP0 ;  /* 0x00000001ff057887 */ /* 0x000fe40008000000 */
[----:B------:R-:W-:-:S04]  /*2fd0*/  USEL UR4, UR4, URZ, UP0 ;  /* 0x000000ff04047287 */ /* 0x000fc80008000000 */
[----:B------:R-:W-:Y:S01]  /*2fe0*/  ULEA UR4, UR4, UR13, 0x3 ;  /* 0x0000000d04047291 */ /* 0x000fe2000f8e18ff */
[----:B------:R-:W-:-:S04]  /*2ff0*/  LOP3.LUT R2, R2, UR5, RZ, 0x3c, !PT ;  /* 0x0000000502027c12 */ /* 0x000fc8000f8e3cff */
[----:B------:R-:W-:Y:S01]  /*3000*/  SHF.L.U32 R2, R2, 0x1f, RZ ;  /* 0x0000001f02027819 */ /* 0x000fe200000006ff */
[----:B-1----:R-:W-:-:S07]  /*3010*/  IMAD.U32 R0, RZ, RZ, UR4 ;  /* 0x00000004ff007e24 */ /* 0x002fce000f8e00ff */
.L_x_50:
[----:B-1----:R1:W2:Y:S02]  /*3020*/  SYNCS.PHASECHK.TRANS64.TRYWAIT P0, [R0+URZ], R2 ;  /* 0x00000002000075a7 */ /* 0x0022a400080011ff */
[----:B--2---:R-:W-:Y:S05]  /*3030*/  @!P0 NANOSLEEP.SYNCS 0x989680 ;  /* 0x009896800000895d */ /* 0x004fea0003900000 */
[----:B------:R-:W2:Y:S02]  /*3040*/  @!P0 SYNCS.PHASECHK.TRANS64 P0, [R0+URZ], R2 ;  /* 0x00000002000085a7 */ /* 0x000ea400080010ff */
[----:B--23--:R-:W-:Y:S05]  /*3050*/  @P0 EXIT ;  /* 0x000000000000094d */ /* 0x00cfea0003800000 */
[----:B------:R-:W-:Y:S05]  /*3060*/  BRA `(.L_x_50) ;  /* 0xfffffffc00ec7947 */ /* 0x000fea000383ffff */
.L_x_22:
[----:B------:R-:W2:Y:S02]  /*3070*/  S2UR UR4, SR_CgaCtaId ;  /* 0x00000000000479c3 */ /* 0x000ea40000008800 */
[----:B--2---:R-:W-:-:S04]  /*3080*/  UISETP.NE.AND UP0, UPT, UR4, URZ, UPT ;  /* 0x000000ff0400728c */ /* 0x004fc8000bf05270 */
[----:B------:R-:W-:-:S09]  /*3090*/  UISETP.NE.OR UP0, UPT, UR21, 0x1, UP0 ;  /* 0x000000011500788c */ /* 0x000fd20008705670 */
[----:B------:R-:W-:Y:S05]  /*30a0*/  BRA.U UP0, `(.L_x_51) ;  /* 0x00000005004c7547 */ /* 0x000fea000b800000 */
[----:B------:R-:W2:Y:S01]  /*30b0*/  S2UR UR5, SR_CgaCtaId ;  /* 0x00000000000579c3 */ /* 0x000ea20000008800 */
[----:B------:R-:W-:Y:S01]  /*30c0*/  UMOV UR4, 0x400 ;  /* 0x0000040000047882 */ /* 0x000fe20000000000 */
[----:B------:R-:W-:Y:S01]  /*30d0*/  ISETP.GE.U32.AND P2, PT, R0, 0x8, PT ;  /* 0x000000080000780c */ /* 0x000fe20003f46070 */
[----:B------:R-:W-:Y:S01]  /*30e0*/  IMAD.MOV.U32 R12, RZ, RZ, 0x1 ;  /* 0x00000001ff0c7424 */ /* 0x000fe200078e00ff */
[----:B------:R-:W-:Y:S02]  /*30f0*/  CS2R R10, SRZ ;  /* 0x00000000000a7805 */ /* 0x000fe4000001ff00 */
[----:B------:R-:W-:Y:S01]  /*3100*/  CS2R R8, SRZ ;  /* 0x0000000000087805 */ /* 0x000fe2000001ff00 */
[----:B--2---:R-:W-:-:S03]  /*3110*/  ULEA UR6, UR5, UR4, 0x18 ;  /* 0x0000000405067291 */ /* 0x004fc6000f8ec0ff */
[----:B------:R-:W-:-:S09]  /*3120*/  UMOV UR5, URZ ;  /* 0x000000ff00057c82 */ /* 0x000fd20008000000 */
.L_x_55:
[----:B------:R-:W-:Y:S02]  /*3130*/  LEA R2, R8, UR6, 0x3 ;  /* 0x0000000608027c11 */ /* 0x000fe4000f8e18ff */
[----:B------:R-:W-:-:S03]  /*3140*/  SHF.L.U32 R4, R9, 0x1f, RZ ;  /* 0x0000001f09047819 */ /* 0x000fc600000006ff */
[----:B------:R-:W-:Y:S01]  /*3150*/  VIADD R5, R2, 0x140 ;  /* 0x0000014002057836 */ /* 0x000fe20000000000 */
[----:B------:R-:W2:Y:S02]  /*3160*/  SYNCS.PHASECHK.TRANS64.TRYWAIT P0, [R2+URZ+0x130], R4 ;  /* 0x00013004020075a7 */ /* 0x000ea400080011ff */
[----:B--2---:R-:W-:Y:S05]  /*3170*/  @!P0 BRA `(.L_x_52) ;  /* 0x0000008000748947 */ /* 0x004fea0003800000 */
.L_x_207:
[----:B------:R-:W-:Y:S01]  /*3180*/  ULEA UR4, UR5, UR6, 0x3 ;  /* 0x0000000605047291 */ /* 0x000fe2000f8e18ff */
[----:B--2---:R-:W-:Y:S01]  /*3190*/  PRMT R2, RZ, 0x654, R5 ;  /* 0x00000654ff027816 */ /* 0x004fe20000000005 */
[----:B------:R-:W-:Y:S01]  /*31a0*/  @!P2 IMAD.MOV.U32 R4, RZ, RZ, 0x10 ;  /* 0x00000010ff04a424 */ /* 0x000fe200078e00ff */
[----:B------:R-:W-:Y:S01]  /*31b0*/  SHF.L.U32 R5, R12, 0x1f, RZ ;  /* 0x0000001f0c057819 */ /* 0x000fe200000006ff */
[----:B------:R-:W-:Y:S01]  /*31c0*/  UIADD3 UR7, UPT, UPT, UR4, 0xd0, URZ ;  /* 0x000000d004077890 */ /* 0x000fe2000fffe0ff */
[----:B------:R2:W-:Y:S05]  /*31d0*/  SYNCS.ARRIVE.TRANS64.RED.A1T0 RZ, [R2+URZ], RZ ;  /* 0x000000ff02ff79a7 */ /* 0x0005ea00081004ff */
[----:B------:R-:W-:Y:S01]  /*31e0*/  IMAD.U32 R6, RZ, RZ, UR7 ;  /* 0x00000007ff067e24 */ /* 0x000fe2000f8e00ff */
[----:B------:R-:W3:Y:S04]  /*31f0*/  SYNCS.PHASECHK.TRANS64.TRYWAIT P0, [UR4+0xe0], R5 ;  /* 0x0000e005ff0075a7 */ /* 0x000ee80008001104 */
[----:B------:R-:W-:Y:S01]  /*3200*/  PRMT R6, R0, 0x654, R6 ;  /* 0x0000065400067816 */ /* 0x000fe20000000006 */
[----:B--23--:R-:W-:Y:S06]  /*3210*/  @!P0 BRA `(.L_x_53) ;  /* 0x0000008000608947 */ /* 0x00cfec0003800000 */
.L_x_209:
[----:B------:R-:W-:Y:S01]  /*3220*/  ULEA UR8, UR5, UR6, 0x4 ;  /* 0x0000000605087291 */ /* 0x000fe2000f8e20ff */
[----:B------:R-:W-:Y:S01]  /*3230*/  SEL R3, R6, R3, !P2 ;  /* 0x0000000306037207 */ /* 0x000fe20005000000 */
[----:B------:R-:W-:Y:S01]  /*3240*/  UIADD3 UR9, UPT, UPT, UR4, 0xd0, URZ ;  /* 0x000000d004097890 */ /* 0x000fe2000fffe0ff */
[----:B--2---:R-:W-:Y:S01]  /*3250*/  LEA R2, R11, UR6, 0x3 ;  /* 0x000000060b027c11 */ /* 0x004fe2000f8e18ff */
[----:B------:R-:W-:Y:S01]  /*3260*/  UIADD3 UR8, UPT, UPT, UR8, 0x160, URZ ;  /* 0x0000016008087890 */ /* 0x000fe2000fffe0ff */
[----:B------:R2:W-:Y:S01]  /*3270*/  @!P2 SYNCS.ARRIVE.TRANS64.RED RZ, [R3+URZ], R4 ;  /* 0x0000000403ffa9a7 */ /* 0x0005e200080004ff */
[----:B------:R-:W-:Y:S01]  /*3280*/  UIADD3 UR4, UPT, UPT, UR5, 0x1, URZ ;  /* 0x0000000105047890 */ /* 0x000fe2000fffe0ff */
[----:B------:R-:W-:-:S03]  /*3290*/  VIADD R8, R8, 0x1 ;  /* 0x0000000108087836 */ /* 0x000fc60000000000 */
[----:B------:R-:W-:Y:S02]  /*32a0*/  UISETP.NE.AND UP0, UPT, UR4, 0x2, UPT ;  /* 0x000000020400788c */ /* 0x000fe4000bf05270 */
[----:B------:R-:W-:Y:S01]  /*32b0*/  ISETP.NE.AND P0, PT, R8, 0x2, PT ;  /* 0x000000020800780c */ /* 0x000fe20003f05270 */
[----:B------:R-:W-:Y:S06]  /*32c0*/  UGETNEXTWORKID.BROADCAST [UR8], [UR9] ;  /* 0x00000000080073ca */ /* 0x000fec0008000100 */
[----:B------:R-:W-:Y:S02]  /*32d0*/  USEL UR7, URZ, 0x1, UP0 ;  /* 0x00000001ff077887 */ /* 0x000fe40008000000 */
[----:B------:R-:W-:-:S04]  /*32e0*/  USEL UR5, UR4, URZ, UP0 ;  /* 0x000000ff04057287 */ /* 0x000fc80008000000 */
[----:B------:R-:W-:Y:S02]  /*32f0*/  LOP3.LUT R12, R12, UR7, RZ, 0x3c, !PT ;  /* 0x000000070c0c7c12 */ /* 0x000fe4000f8e3cff */
[----:B--2---:R-:W-:-:S04]  /*3300*/  SHF.L.U32 R4, R10, 0x1f, RZ ;  /* 0x0000001f0a047819 */ /* 0x004fc800000006ff */
[----:B------:R-:W2:Y:S02]  /*3310*/  SYNCS.PHASECHK.TRANS64.TRYWAIT P1, [R2+URZ+0xd0], R4 ;  /* 0x0000d004020075a7 */ /* 0x000ea400080211ff */
[----:B--2---:R-:W-:Y:S05]  /*3320*/  @!P1 BRA `(.L_x_54) ;  /* 0x0000008000349947 */ /* 0x004fea0003800000 */
.L_x_210:
[C---:B--2---:R-:W-:Y:S01]  /*3330*/  LEA R4, R11.reuse, UR6, 0x4 ;  /* 0x000000060b047c11 */ /* 0x044fe2000f8e20ff */
[----:B------:R-:W-:Y:S01]  /*3340*/  VIADD R2, R2, 0xe0 ;  /* 0x000000e002027836 */ /* 0x000fe20000000000 */
[----:B------:R-:W-:Y:S01]  /*3350*/  SEL R8, R8, RZ, P0 ;  /* 0x000000ff08087207 */ /* 0x000fe20000000000 */
[----:B------:R-:W-:-:S03]  /*3360*/  VIADD R11, R11, 0x1 ;  /* 0x000000010b0b7836 */ /* 0x000fc60000000000 */
[----:B------:R-:W2:Y:S01]  /*3370*/  LDS.128 R4, [R4+0x160] ;  /* 0x0001600004047984 */ /* 0x000ea20000000c00 */
[----:B------:R-:W-:Y:S02]  /*3380*/  PRMT R2, RZ, 0x654, R2 ;  /* 0x00000654ff027816 */ /* 0x000fe40000000002 */
[C---:B------:R-:W-:Y:S01]  /*3390*/  ISETP.NE.AND P1, PT, R11.reuse, 0x2, PT ;  /* 0x000000020b00780c */ /* 0x040fe20003f25270 */
[----:B------:R-:W-:Y:S01]  /*33a0*/  @!PT LDS RZ, [RZ] ;  /* 0x00000000fffff984 */ /* 0x000fe20000000800 */
[----:B------:R-:W-:Y:S01]  /*33b0*/  @!PT LDS RZ, [RZ] ;  /* 0x00000000fffff984 */ /* 0x000fe20000000800 */
[----:B------:R-:W-:Y:S01]  /*33c0*/  @!PT LDS RZ, [RZ] ;  /* 0x00000000fffff984 */ /* 0x000fe20000000800 */
[----:B------:R-:W-:Y:S01]  /*33d0*/  @!PT LDS RZ, [RZ] ;  /* 0x00000000fffff984 */ /* 0x000fe20000000800 */
[----:B------:R3:W-:Y:S06]  /*33e0*/  MEMBAR.ALL.CTA ;  /* 0x0000000000007992 */ /* 0x0007ec0000008000 */
[----:B---3--:R-:W3:Y:S01]  /*33f0*/  FENCE.VIEW.ASYNC.S ;  /* 0x00000000000073c6 */ /* 0x008ee20000000000 */
[----:B------:R-:W-:Y:S01]  /*3400*/  SEL R11, R11, RZ, P1 ;  /* 0x000000ff0b0b7207 */ /* 0x000fe20000800000 */
[----:B---3--:R3:W-:Y:S01]  /*3410*/  SYNCS.ARRIVE.TRANS64.RED.A1T0 RZ, [R2+URZ], RZ ;  /* 0x000000ff02ff79a7 */ /* 0x0087e200081004ff */
[----:B--2---:R-:W-:-:S02]  /*3420*/  LOP3.LUT P3, RZ, R6, 0x1, RZ, 0xc0, !PT ;  /* 0x0000000106ff7812 */ /* 0x004fc4000786c0ff */
[----:B------:R-:W-:-:S04]  /*3430*/  SEL R4, RZ, 0x1, P1 ;  /* 0x00000001ff047807 */ /* 0x000fc80000800000 */
[----:B------:R-:W-:Y:S02]  /*3440*/  LOP3.LUT R10, R10, R4, RZ, 0x3c, !PT ;  /* 0x000000040a0a7212 */ /* 0x000fe400078e3cff */
[----:B---3--:R-:W-:-:S04]  /*3450*/  SEL R2, RZ, 0x1, P0 ;  /* 0x00000001ff027807 */ /* 0x008fc80000000000 */
[----:B------:R-:W-:Y:S01]  /*3460*/  LOP3.LUT R9, R9, R2, RZ, 0x3c, !PT ;  /* 0x0000000209097212 */ /* 0x000fe200078e3cff */
[----:B------:R-:W-:Y:S06]  /*3470*/  @P3 BRA `(.L_x_55) ;  /* 0xfffffffc002c3947 */ /* 0x000fec000383ffff */
[----:B------:R-:W-:Y:S01]  /*3480*/  ULEA UR4, UR5, UR6, 0x3 ;  /* 0x0000000605047291 */ /* 0x000fe2000f8e18ff */
[----:B------:R-:W-:-:S08]  /*3490*/  SHF.L.U32 R2, R12, 0x1f, RZ ;  /* 0x0000001f0c027819 */ /* 0x000fd000000006ff */
[----:B------:R-:W2:Y:S02]  /*34a0*/  SYNCS.PHASECHK.TRANS64 P0, [UR4+0xe0], R2 ;  /* 0x0000e002ff0075a7 */ /* 0x000ea40008001004 */
[----:B--2---:R-:W-:Y:S05]  /*34b0*/  @P0 BRA `(.L_x_56) ;  /* 0x0000000000080947 */ /* 0x004fea0003800000 */
[----:B------:R-:W2:Y:S02]  /*34c0*/  SYNCS.PHASECHK.TRANS64.TRYWAIT P0, [UR4+0xe0], R2 ;  /* 0x0000e002ff0075a7 */ /* 0x000ea40008001104 */
[----:B--2---:R-:W-:Y:S05]  /*34d0*/  @!P0 BRA `(.L_x_57) ;  /* 0x0000007c00dc8947 */ /* 0x004fea0003800000 */
.L_x_56:
[----:B------:R-:W-:-:S04]  /*34e0*/  UIADD3 UR7, UPT, UPT, UR5, 0x1, URZ ;  /* 0x0000000105077890 */ /* 0x000fc8000fffe0ff */
[----:B------:R-:W-:-:S04]  /*34f0*/  UISETP.NE.AND UP0, UPT, UR7, 0x2, UPT ;  /* 0x000000020700788c */ /* 0x000fc8000bf05270 */
[----:B------:R-:W-:Y:S02]  /*3500*/  USEL UR8, URZ, 0x1, UP0 ;  /* 0x00000001ff087887 */ /* 0x000fe40008000000 */
[----:B------:R-:W-:-:S04]  /*3510*/  USEL UR7, UR7, URZ, UP0 ;  /* 0x000000ff07077287 */ /* 0x000fc80008000000 */
[----:B------:R-:W-:Y:S01]  /*3520*/  ULEA UR7, UR7, UR6, 0x3 ;  /* 0x0000000607077291 */ /* 0x000fe2000f8e18ff */
[----:B--2---:R-:W-:-:S04]  /*3530*/  LOP3.LUT R2, R12, UR8, RZ, 0x3c, !PT ;  /* 0x000000080c027c12 */ /* 0x004fc8000f8e3cff */
[----:B------:R-:W-:-:S04]  /*3540*/  SHF.L.U32 R0, R2, 0x1f, RZ ;  /* 0x0000001f02007819 */ /* 0x000fc800000006ff */
[----:B------:R-:W2:Y:S02]  /*3550*/  SYNCS.PHASECHK.TRANS64 P0, [UR7+0xe0], R0 ;  /* 0x0000e000ff0075a7 */ /* 0x000ea40008001007 */
[----:B-12---:R-:W-:Y:S05]  /*3560*/  @P0 EXIT ;  /* 0x000000000000094d */ /* 0x006fea0003800000 */
[----:B------:R-:W-:Y:S02]  /*3570*/  SHF.L.U32 R2, R2, 0x1f, RZ ;  /* 0x0000001f02027819 */ /* 0x000fe400000006ff */
[----:B------:R-:W-:-:S07]  /*3580*/  MOV R0, UR7 ;  /* 0x0000000700007c02 */ /* 0x000fce0008000f00 */
.L_x_58:
[----:B-1----:R1:W2:Y:S02]  /*3590*/  SYNCS.PHASECHK.TRANS64.TRYWAIT P0, [R0+URZ+0xe0], R2 ;  /* 0x0000e002000075a7 */ /* 0x0022a400080011ff */
[----:B--2---:R-:W-:Y:S05]  /*35a0*/  @!P0 NANOSLEEP.SYNCS 0x989680 ;  /* 0x009896800000895d */ /* 0x004fea0003900000 */
[----:B------:R-:W2:Y:S02]  /*35b0*/  @!P0 SYNCS.PHASECHK.TRANS64 P0, [R0+URZ+0xe0], R2 ;  /* 0x0000e002000085a7 */ /* 0x000ea400080010ff */
[----:B--2---:R-:W-:Y:S05]  /*35c0*/  @P0 EXIT ;  /* 0x000000000000094d */ /* 0x004fea0003800000 */
[----:B------:R-:W-:Y:S05]  /*35d0*/  BRA `(.L_x_58) ;  /* 0xfffffffc00ec7947 */ /* 0x000fea000383ffff */
.L_x_51:
[----:B------:R-:W-:Y:S05]  /*35e0*/  BRA.U UP6, `(.L_x_59) ;  /* 0x0000001106dc7547 */ /* 0x000fea000b800000 */
[----:B------:R-:W2:Y:S01]  /*35f0*/  S2UR UR7, SR_CgaCtaId ;  /* 0x00000000000779c3 */ /* 0x000ea20000008800 */
[----:B------:R-:W-:Y:S01]  /*3600*/  UMOV UR4, 0x40 ;  /* 0x0000004000047882 */ /* 0x000fe20000000000 */
[----:B------:R-:W-:Y:S01]  /*3610*/  NOP ;  /* 0x0000000000007918 */ /* 0x000fe20000000000 */
[----:B------:R-:W-:Y:S01]  /*3620*/  UMOV UR6, 0x400 ;  /* 0x0000040000067882 */ /* 0x000fe20000000000 */
[----:B--2---:R-:W-:Y:S02]  /*3630*/  ULEA UR5, UR7, UR4, 0x18 ;  /* 0x0000000407057291 */ /* 0x004fe4000f8ec0ff */
[----:B------:R-:W-:-:S07]  /*3640*/  ULEA UR6, UR7, UR6, 0x18 ;  /* 0x0000000607067291 */ /* 0x000fce000f8ec0ff */
[----:B------:R-:W2:Y:S02]  /*3650*/  LDS.U8 R0, [UR5+0x1c] ;  /* 0x00001c05ff007984 */ /* 0x000ea40008000000 */
[----:B--2---:R-:W-:-:S13]  /*3660*/  ISETP.NE.AND P0, PT, R0, RZ, PT ;  /* 0x000000ff0000720c */ /* 0x004fda0003f05270 */
[----:B------:R-:W-:Y:S05]  /*3670*/  @P0 BRA `(.L_x_60) ;  /* 0x0000000400080947 */ /* 0x000fea0003800000 */
[----:B------:R-:W-:Y:S02]  /*3680*/  UISETP.NE.U32.AND UP1, UPT, UR47, 0x1, UPT ;  /* 0x000000012f00788c */ /* 0x000fe4000bf25070 */
[----:B------:R-:W-:-:S07]  /*3690*/  UIADD3 UR7, UPT, UPT, UR5, 0x8, URZ ;  /* 0x0000000805077890 */ /* 0x000fce000fffe0ff */
[----:B------:R-:W-:Y:S05]  /*36a0*/  BRA.U !UP1, `(.L_x_61) ;  /* 0x00000001099c7547 */ /* 0x000fea000b800000 */
[----:B------:R-:W-:Y:S01]  /*36b0*/  ELECT P0, URZ, PT ;  /* 0x0000000000ff782f */ /* 0x000fe20003800000 */
[----:B------:R-:W-:-:S12]  /*36c0*/  BSSY B0, `(.L_x_61) ;  /* 0x0000025000007945 */ /* 0x000fd80003800000 */
[----:B------:R-:W-:Y:S05]  /*36d0*/  @!P0 BRA `(.L_x_62) ;  /* 0x00000000008c8947 */ /* 0x000fea0003800000 */
[----:B------:R-:W-:-:S05]  /*36e0*/  UMOV UR4, 0x10 ;  /* 0x0000001000047882 */ /* 0x000fca0000000000 */
[----:B------:R-:W-:Y:S04]  /*36f0*/  DEPBAR.LE SB2, 0x36 ;  /* 0x0000ad800000791a */ /* 0x000fe80000000000 */
[----:B------:R-:W2:Y:S02]  /*3700*/  UTCATOMSWS.2CTA.FIND_AND_SET.ALIGN UP0, UR4, UR4 ;  /* 0x00000004000475e3 */ /* 0x000ea40008200800 */
[----:B--2---:R-:W-:Y:S01]  /*3710*/  MOV R10, UR4 ;  /* 0x00000004000a7c02 */ /* 0x004fe20008000f00 */
[----:B------:R-:W-:Y:S06]  /*3720*/  BRA.U UP0, `(.L_x_63) ;  /* 0x0000000100187547 */ /* 0x000fec000b800000 */
.L_x_64:
[----:B------:R-:W-:Y:S05]  /*3730*/  NANOSLEEP 0x64 ;  /* 0x000000640000795d */ /* 0x000fea0003800000 */
[----:B------:R-:W-:-:S05]  /*3740*/  UMOV UR4, 0x10 ;  /* 0x0000001000047882 */ /* 0x000fca0000000000 */
[----:B------:R-:W-:Y:S04]  /*3750*/  DEPBAR.LE SB2, 0x36 ;  /* 0x0000ad800000791a */ /* 0x000fe80000000000 */
[----:B------:R-:W2:Y:S02]  /*3760*/  UTCATOMSWS.2CTA.FIND_AND_SET.ALIGN UP0, UR4, UR4 ;  /* 0x00000004000475e3 */ /* 0x000ea40008200800 */
[----:B--2---:R-:W-:Y:S01]  /*3770*/  MOV R10, UR4 ;  /* 0x00000004000a7c02 */ /* 0x004fe20008000f00 */
[----:B------:R-:W-:Y:S05]  /*3780*/  BRA.U !UP0, `(.L_x_64) ;  /* 0xfffffffd08e87547 */ /* 0x000fea000b83ffff */
.L_x_63:
[----:B------:R-:W2:Y:S01]  /*3790*/  LDS R6, [UR5+0x10] ;  /* 0x00001005ff067984 */ /* 0x000ea20008000800 */
[----:B------:R-:W-:Y:S01]  /*37a0*/  IMAD.U32 R0, RZ, RZ, UR6 ;  /* 0x00000006ff007e24 */ /* 0x000fe2000f8e00ff */
[----:B------:R-:W-:-:S03]  /*37b0*/  MOV R4, UR46 ;  /* 0x0000002e00047c02 */ /* 0x000fc60008000f00 */
[----:B------:R-:W-:Y:S01]  /*37c0*/  VIADD R0, R0, 0x180 ;  /* 0x0000018000007836 */ /* 0x000fe20000000000 */
[----:B--2---:R-:W-:-:S04]  /*37d0*/  SHF.L.U32 R6, R6, 0x1f, RZ ;  /* 0x0000001f06067819 */ /* 0x004fc800000006ff */
[----:B------:R-:W2:Y:S02]  /*37e0*/  SYNCS.PHASECHK.TRANS64.TRYWAIT P0, [UR5+0x8], R6 ;  /* 0x00000806ff0075a7 */ /* 0x000ea40008001105 */
[----:B--2---:R-:W-:Y:S05]  /*37f0*/  @P0 BRA `(.L_x_65) ;  /* 0x0000000000080947 */ /* 0x004fea0003800000 */
[----:B------:R-:W2:Y:S02]  /*3800*/  SYNCS.PHASECHK.TRANS64.TRYWAIT P0, [UR5+0x8], R6 ;  /* 0x00000806ff0075a7 */ /* 0x000ea40008001105 */
[----:B--2---:R-:W-:Y:S05]  /*3810*/  @!P0 BRA `(.L_x_66) ;  /* 0x0000007c00248947 */ /* 0x004fea0003800000 */
.L_x_65:
[----:B------:R-:W-:Y:S01]  /*3820*/  PRMT R4, R4, 0x654, R0 ;  /* 0x0000065404047816 */ /* 0x000fe20000000000 */
[----:B------:R-:W-:Y:S01]  /*3830*/  HFMA2 R0, -RZ, RZ, 0, 5.9604644775390625e-08 ;  /* 0x00000001ff007431 */ /* 0x000fe200000001ff */
[----:B------:R-:W-:Y:S01]  /*3840*/  UPRMT UR4, UR46, 0x654, UR7 ;  /* 0x000006542e047896 */ /* 0x000fe20008000007 */
[----:B------:R-:W-:Y:S02]  /*3850*/  IMAD.MOV.U32 R8, RZ, RZ, 0xffff ;  /* 0x0000ffffff087424 */ /* 0x000fe400078e00ff */
[----:B--2---:R-:W-:Y:S02]  /*3860*/  IMAD.MOV.U32 R6, RZ, RZ, 0x4 ;  /* 0x00000004ff067424 */ /* 0x004fe400078e00ff */
[----:B------:R-:W-:Y:S01]  /*3870*/  IMAD.SHL.U32 R9, R10, 0x20, RZ ;  /* 0x000000200a097824 */ /* 0x000fe200078e00ff */
[----:B------:R-:W-:Y:S02]  /*3880*/  MOV R5, UR4 ;  /* 0x0000000400057c02 */ /* 0x000fe40008000f00 */
[-C--:B------:R-:W-:Y:S01]  /*3890*/  SHF.L.U32 R8, R8, R10.reuse, RZ ;  /* 0x0000000a08087219 */ /* 0x080fe200000006ff */
[----:B------:R2:W-:Y:S01]  /*38a0*/  SYNCS.ARRIVE.TRANS64.RED RZ, [UR4], R6 ;  /* 0x00000006ffff79a7 */ /* 0x0005e20008000404 */
[----:B------:R-:W-:Y:S01]  /*38b0*/  SHF.L.U32 R7, R0, R10, RZ ;  /* 0x0000000a00077219 */ /* 0x000fe200000006ff */
[----:B------:R2:W-:Y:S04]  /*38c0*/  STS [UR6+0x180], R9 ;  /* 0x00018009ff007988 */ /* 0x0005e80008000806 */
[----:B------:R2:W-:Y:S04]  /*38d0*/  STAS [R4.64], R10 ;  /* 0x0000000a04007dbd */ /* 0x0005e8000c0008ff */
[----:B------:R2:W-:Y:S04]  /*38e0*/  ATOMS.OR RZ, [UR5+0x14], R8 ;  /* 0x00001408ffff798c */ /* 0x0005e8000b000005 */
[----:B------:R2:W-:Y:S04]  /*38f0*/  ATOMS.OR RZ, [UR5+0x18], R7 ;  /* 0x00001807ffff798c */ /* 0x0005e8000b000005 */
[----:B------:R2:W-:Y:S02]  /*3900*/  ATOMS.XOR RZ, [UR5+0x10], R0 ;  /* 0x00001000ffff798c */ /* 0x0005e4000b800005 */
.L_x_62:
[----:B-1----:R-:W-:Y:S05]  /*3910*/  BSYNC B0 ;  /* 0x0000000000007941 */ /* 0x002fea0003800000 */
.L_x_61:
[----:B------:R-:W-:Y:S05]  /*3920*/  BRA.U UP1, `(.L_x_67) ;  /* 0x00000001016c7547 */ /* 0x000fea000b800000 */
[----:B------:R-:W-:-:S03]  /*3930*/  UMOV UR4, 0xffffffff ;  /* 0xffffffff00047882 */ /* 0x000fc60000000000 */
[----:B------:R-:W-:Y:S05]  /*3940*/  BRA.DIV UR4, `(.L_x_68) ;  /* 0x0000007a04f07947 */ /* 0x000fea000b800000 */
[----:B------:R-:W-:-:S13]  /*3950*/  ELECT P0, URZ, PT ;  /* 0x0000000000ff782f */ /* 0x000fda0003800000 */
.L_x_214:
[----:B------:R-:W-:Y:S05]  /*3960*/  @!P0 BRA `(.L_x_67) ;  /* 0x00000000005c8947 */ /* 0x000fea0003800000 */
[----:B--2---:R-:W2:Y:S02]  /*3970*/  LDS R4, [UR5+0x10] ;  /* 0x00001005ff047984 */ /* 0x004ea40008000800 */
[----:B--2---:R-:W-:-:S04]  /*3980*/  SHF.L.U32 R4, R4, 0x1f, RZ ;  /* 0x0000001f04047819 */ /* 0x004fc800000006ff */
[----:B------:R-:W2:Y:S02]  /*3990*/  SYNCS.PHASECHK.TRANS64.TRYWAIT P0, [UR5+0x8], R4 ;  /* 0x00000804ff0075a7 */ /* 0x000ea40008001105 */
[----:B--2---:R-:W-:Y:S05]  /*39a0*/  @P0 BRA `(.L_x_69) ;  /* 0x0000000000080947 */ /* 0x004fea0003800000 */
[----:B------:R-:W2:Y:S02]  /*39b0*/  SYNCS.PHASECHK.TRANS64.TRYWAIT P0, [UR5+0x8], R4 ;  /* 0x00000804ff0075a7 */ /* 0x000ea40008001105 */
[----:B--2---:R-:W-:Y:S05]  /*39c0*/  @!P0 BRA `(.L_x_70) ;  /* 0x0000007800f48947 */ /* 0x004fea0003800000 */
.L_x_69:
[----:B------:R-:W3:Y:S01]  /*39d0*/  LDS R6, [UR6+0x180] ;  /* 0x00018006ff067984 */ /* 0x000ee20008000800 */
[----:B--2---:R-:W-:Y:S02]  /*39e0*/  HFMA2 R0, -RZ, RZ, 0, 5.9604644775390625e-08 ;  /* 0x00000001ff007431 */ /* 0x004fe400000001ff */
[----:B------:R-:W-:Y:S01]  /*39f0*/  IMAD.MOV.U32 R4, RZ, RZ, 0xffff ;  /* 0x0000ffffff047424 */ /* 0x000fe200078e00ff */
[----:B------:R-:W-:Y:S01]  /*3a00*/  UPRMT UR4, UR46, 0x654, UR7 ;  /* 0x000006542e047896 */ /* 0x000fe20008000007 */
[----:B---3--:R-:W-:-:S03]  /*3a10*/  IMAD.SHL.U32 R5, R6, 0x20, RZ ;  /* 0x0000002006057824 */ /* 0x008fc600078e00ff */
[-C--:B------:R-:W-:Y:S02]  /*3a20*/  SHF.L.U32 R4, R4, R6.reuse, RZ ;  /* 0x0000000604047219 */ /* 0x080fe400000006ff */
[----:B------:R-:W-:Y:S01]  /*3a30*/  SHF.L.U32 R6, R0, R6, RZ ;  /* 0x0000000600067219 */ /* 0x000fe200000006ff */
[----:B------:R3:W-:Y:S04]  /*3a40*/  STS [UR6+0x180], R5 ;  /* 0x00018005ff007988 */ /* 0x0007e80008000806 */
[----:B------:R3:W-:Y:S04]  /*3a50*/  ATOMS.OR RZ, [UR5+0x14], R4 ;  /* 0x00001404ffff798c */ /* 0x0007e8000b000005 */
[----:B------:R3:W-:Y:S01]  /*3a60*/  ATOMS.OR RZ, [UR5+0x18], R6 ;  /* 0x00001806ffff798c */ /* 0x0007e2000b000005 */
[----:B------:R-:W-:Y:S03]  /*3a70*/  SYNCS.ARRIVE.TRANS64.RED.A1T0 RZ, [UR4], RZ ;  /* 0x000000ffffff79a7 */ /* 0x000fe60008100404 */
[----:B------:R3:W-:Y:S01]  /*3a80*/  ATOMS.XOR RZ, [UR5+0x10], R0 ;  /* 0x00001000ffff798c */ /* 0x0007e2000b800005 */
[----:B------:R-:W-:Y:S05]  /*3a90*/  BRA `(.L_x_67) ;  /* 0x0000000000107947 */ /* 0x000fea0003800000 */
.L_x_60:
[----:B------:R-:W-:Y:S02]  /*3aa0*/  MOV R0, 0xffffffff ;  /* 0xffffffff00007802 */ /* 0x000fe40000000f00 */
[----:B------:R-:W-:-:S03]  /*3ab0*/  MOV R4, 0x3ae0 ;  /* 0x00003ae000047802 */ /* 0x000fc60000000f00 */
[----:B------:R2:W-:Y:S04]  /*3ac0*/  STS [UR6+0x180], R0 ;  /* 0x00018000ff007988 */ /* 0x0005e80008000806 */
[----:B-12--5:R-:W-:Y:S05]  /*3ad0*/  CALL.REL.NOINC `($__internal_1_$__cuda_sm10x_tcgen05_guardrail_trap_phase_invalid_during_alloc) ;  /* 0x0000008400787944 */ /* 0x026fea0003c00000 */
.L_x_67:
[----:B------:R-:W-:Y:S05]  /*3ae0*/  WARPSYNC.ALL ;  /* 0x0000000000007948 */ /* 0x000fea0003800000 */
[----:B------:R-:W4:Y:S01]  /*3af0*/  S2UR UR4, SR_CgaCtaId ;  /* 0x00000000000479c3 */ /* 0x000f220000008800 */
[----:B------:R-:W-:Y:S01]  /*3b00*/  UMOV UR26, 0x400 ;  /* 0x00000400001a7882 */ /* 0x000fe20000000000 */
[----:B------:R-:W-:-:S06]  /*3b10*/  NOP ;  /* 0x0000000000007918 */ /* 0x000fcc0000000000 */
[----:B------:R-:W-:Y:S06]  /*3b20*/  BAR.ARV 0x6, 0xa0 ;  /* 0x0182800000007b1d */ /* 0x000fec0000002000 */
[----:B------:R-:W1:Y:S01]  /*3b30*/  LDCU UR6, c[0x0][0x38c] ;  /* 0x00007180ff0677ac */ /* 0x000e620008000800 */
[----:B------:R-:W-:Y:S01]  /*3b40*/  LOP3.LUT R3, R3, 0xffff, RZ, 0xc0, !PT ;  /* 0x0000ffff03037812 */ /* 0x000fe200078ec0ff */
[----:B--2---:R-:W-:Y:S01]  /*3b50*/  IMAD.MOV.U32 R9, RZ, RZ, 0x1 ;  /* 0x00000001ff097424 */ /* 0x004fe200078e00ff */
[----:B------:R-:W-:Y:S01]  /*3b60*/  LOP3.LUT R2, R2, 0xffff, RZ, 0xc0, !PT ;  /* 0x0000ffff02027812 */ /* 0x000fe200078ec0ff */
[----:B------:R-:W-:Y:S01]  /*3b70*/  IMAD.MOV.U32 R8, RZ, RZ, RZ ;  /* 0x000000ffff087224 */ /* 0x000fe200078e00ff */
[----:B------:R-:W-:Y:S01]  /*3b80*/  R2UR UR28, R3 ;  /* 0x00000000031c72ca */ /* 0x000fe200000e0000 */
[----:B------:R-:W-:Y:S01]  /*3b90*/  UMOV UR32, URZ ;  /* 0x000000ff00207c82 */ /* 0x000fe20008000000 */
[----:B------:R-:W-:-:S02]  /*3ba0*/  R2UR UR42, R2 ;  /* 0x00000000022a72ca */ /* 0x000fc400000e0000 */
[----:B------:R-:W-:Y:S01]  /*3bb0*/  CS2R R2, SRZ ;  /* 0x0000000000027805 */ /* 0x000fe2000001ff00 */
[----:B------:R-:W-:Y:S01]  /*3bc0*/  UMOV UR23, URZ ;  /* 0x000000ff00177c82 */ /* 0x000fe20008000000 */
[----:B----4-:R-:W-:Y:S01]  /*3bd0*/  ULEA UR26, UR4, UR26, 0x18 ;  /* 0x0000001a041a7291 */ /* 0x010fe2000f8ec0ff */
[----:B------:R-:W-:Y:S01]  /*3be0*/  UMOV UR22, URZ ;  /* 0x000000ff00167c82 */ /* 0x000fe20008000000 */
[----:B------:R-:W-:Y:S02]  /*3bf0*/  UISETP.NE.AND UP3, UPT, UR47, URZ, UPT ;  /* 0x000000ff2f00728c */ /* 0x000fe4000bf65270 */
[----:B------:R-:W-:Y:S02]  /*3c00*/  UIADD3 UR5, UPT, UPT, UR26, 0x8400, URZ ;  /* 0x000084001a057890 */ /* 0x000fe4000fffe0ff */
[----:B------:R-:W-:-:S03]  /*3c10*/  UIADD3 UR4, UPT, UPT, UR26, 0x28400, URZ ;  /* 0x000284001a047890 */ /* 0x000fc6000fffe0ff */
[----:B---3--:R-:W2:Y:S01]  /*3c20*/  LDS R0, [UR26+0x180] ;  /* 0x0001801aff007984 */ /* 0x008ea20008000800 */
[----:B-1----:R-:W-:Y:S02]  /*3c30*/  UIADD3 UR6, UPT, UPT, UR6, 0x1f, URZ ;  /* 0x0000001f06067890 */ /* 0x002fe4000fffe0ff */
[----:B------:R-:W-:Y:S02]  /*3c40*/  USHF.R.U32.HI UR5, URZ, 0x4, UR5 ;  /* 0x00000004ff057899 */ /* 0x000fe40008011605 */
[----:B------:R-:W-:Y:S02]  /*3c50*/  USHF.R.S32.HI UR33, URZ, 0x1f, UR6 ;  /* 0x0000001fff217899 */ /* 0x000fe40008011406 */
[----:B------:R-:W-:Y:S02]  /*3c60*/  USHF.R.U32.HI UR4, URZ, 0x4, UR4 ;  /* 0x00000004ff047899 */ /* 0x000fe40008011604 */
[----:B------:R-:W-:Y:S02]  /*3c70*/  ULEA.HI UR33, UR33, UR6, URZ, 0x5 ;  /* 0x0000000621217291 */ /* 0x000fe4000f8f28ff */
[----:B------:R-:W-:-:S02]  /*3c80*/  ULOP3.LUT UR5, UR5, 0x3fff, URZ, 0xc0, !UPT ;  /* 0x00003fff05057892 */ /* 0x000fc4000f8ec0ff */
[----:B------:R-:W-:Y:S02]  /*3c90*/  USHF.R.S32.HI UR33, URZ, 0x5, UR33 ;  /* 0x00000005ff217899 */ /* 0x000fe40008011421 */
[----:B------:R-:W-:Y:S02]  /*3ca0*/  ULOP3.LUT UR30, UR4, 0x3fff, URZ, 0xc0, !UPT ;  /* 0x00003fff041e7892 */ /* 0x000fe4000f8ec0ff */
[----:B------:R-:W-:Y:S01]  /*3cb0*/  UISETP.LT.AND UP0, UPT, UR33, 0x1, UPT ;  /* 0x000000012100788c */ /* 0x000fe2000bf01270 */
[----:B------:R-:W-:Y:S01]  /*3cc0*/  UMOV UR40, 0x0 ;  /* 0x0000000000287882 */ /* 0x000fe20000000000 */
[----:B------:R-:W-:Y:S01]  /*3cd0*/  UMOV UR41, 0x10200910 ;  /* 0x1020091000297882 */ /* 0x000fe20000000000 */
[----:B------:R-:W-:Y:S02]  /*3ce0*/  ULOP3.LUT UR29, UR5, 0x10000, URZ, 0xfc, !UPT ;  /* 0x00010000051d7892 */ /* 0x000fe4000f8efcff */
[----:B------:R-:W-:Y:S02]  /*3cf0*/  ULOP3.LUT UR30, UR30, 0x10000, URZ, 0xfc, !UPT ;  /* 0x000100001e1e7892 */ /* 0x000fe4000f8efcff */
[----:B------:R-:W-:Y:S01]  /*3d00*/  USEL UR43, UR33, 0x1, !UP0 ;  /* 0x00000001212b7887 */ /* 0x000fe2000c000000 */
[----:B------:R-:W-:Y:S01]  /*3d10*/  UMOV UR38, 0x0 ;  /* 0x0000000000267882 */ /* 0x000fe20000000000 */
[----:B------:R-:W-:Y:S01]  /*3d20*/  UMOV UR39, 0x10200910 ;  /* 0x1020091000277882 */ /* 0x000fe20000000000 */
[----:B------:R-:W-:Y:S01]  /*3d30*/  UMOV UR36, 0x0 ;  /* 0x0000000000247882 */ /* 0x000fe20000000000 */
[----:B------:R-:W-:Y:S01]  /*3d40*/  UMOV UR37, 0x10200910 ;  /* 0x1020091000257882 */ /* 0x000fe20000000000 */
[----:B------:R-:W-:Y:S01]  /*3d50*/  UMOV UR34, 0x0 ;  /* 0x0000000000227882 */ /* 0x000fe20000000000 */
[----:B------:R-:W-:Y:S01]  /*3d60*/  UMOV UR35, 0x10200910 ;  /* 0x1020091000237882 */ /* 0x000fe20000000000 */
[----:B--2---:R-:W-:-:S15]  /*3d70*/  R2UR UR44, R0 ;  /* 0x00000000002c72ca */ /* 0x004fde00000e0000 */
.L_x_78:
[C---:B------:R-:W-:Y:S02]  /*3d80*/  LEA R0, R8.reuse, UR26, 0x3 ;  /* 0x0000001a08007c11 */ /* 0x040fe4000f8e18ff */
[----:B------:R-:W-:Y:S02]  /*3d90*/  SHF.L.U32 R4, R3, 0x1f, RZ ;  /* 0x0000001f03047819 */ /* 0x000fe400000006ff */
[----:B------:R-:W-:Y:S02]  /*3da0*/  LEA R5, R8, UR26, 0x4 ;  /* 0x0000001a08057c11 */ /* 0x000fe4000f8e20ff */
[----:B------:R-:W1:Y:S02]  /*3db0*/  SYNCS.PHASECHK.TRANS64.TRYWAIT P0, [R0+URZ+0xd0], R4 ;  /* 0x0000d004000075a7 */ /* 0x000e6400080011ff */
[----:B-1-3--:R-:W-:Y:S05]  /*3dc0*/  @!P0 BRA `(.L_x_71) ;  /* 0x00000078000c8947 */ /* 0x00afea0003800000 */
.L_x_215:
[----:B-1----:R-:W1:Y:S01]  /*3dd0*/  LDS.128 R4, [R5+0x160] ;  /* 0x0001600005047984 */ /* 0x002e620000000c00 */
[----:B------:R-:W-:Y:S02]  /*3de0*/  VIADD R0, R0, 0xe0 ;  /* 0x000000e000007836 */ /* 0x000fe40000000000 */
[----:B------:R-:W-:Y:S01]  /*3df0*/  VIADD R8, R8, 0x1 ;  /* 0x0000000108087836 */ /* 0x000fe20000000000 */
[----:B------:R-:W-:Y:S01]  /*3e00*/  @!PT LDS RZ, [RZ] ;  /* 0x00000000fffff984 */ /* 0x000fe20000000800 */
[----:B------:R-:W-:Y:S01]  /*3e10*/  @!PT LDS RZ, [RZ] ;  /* 0x00000000fffff984 */ /* 0x000fe20000000800 */
[----:B------:R-:W-:Y:S01]  /*3e20*/  @!PT LDS RZ, [RZ] ;  /* 0x00000000fffff984 */ /* 0x000fe20000000800 */
[----:B------:R-:W-:Y:S01]  /*3e30*/  @!PT LDS RZ, [RZ] ;  /* 0x00000000fffff984 */ /* 0x000fe20000000800 */
[----:B------:R2:W-:Y:S06]  /*3e40*/  MEMBAR.ALL.CTA ;  /* 0x0000000000007992 */ /* 0x0005ec0000008000 */
[----:B--2---:R-:W2:Y:S01]  /*3e50*/  FENCE.VIEW.ASYNC.S ;  /* 0x00000000000073c6 */ /* 0x004ea20000000000 */
[----:B------:R-:W-:-:S04]  /*3e60*/  PRMT R0, RZ, 0x654, R0 ;  /* 0x00000654ff007816 */ /* 0x000fc80000000000 */
[----:B--2---:R2:W-:Y:S01]  /*3e70*/  SYNCS.ARRIVE.TRANS64.RED.A1T0 RZ, [R0+URZ], RZ ;  /* 0x000000ff00ff79a7 */ /* 0x0045e200081004ff */
[----:B-1----:R-:W-:Y:S01]  /*3e80*/  LOP3.LUT P1, RZ, R6, 0x1, RZ, 0xc0, !PT ;  /* 0x0000000106ff7812 */ /* 0x002fe2000782c0ff */
[----:B--2---:R-:W-:-:S12]  /*3e90*/  BRA.U UP3, `(.L_x_72) ;  /* 0x0000000503087547 */ /* 0x004fd8000b800000 */
[----:B------:R-:W1:Y:S01]  /*3ea0*/  LDCU UR4, c[0x0][0x38c] ;  /* 0x00007180ff0477ac */ /* 0x000e620008000800 */
[----:B------:R-:W-:Y:S02]  /*3eb0*/  PLOP3.LUT P2, PT, PT, PT, PT, 0x80, 0x8 ;  /* 0x000000000008781c */ /* 0x000fe40003f4f070 */
[----:B------:R-:W-:Y:S01]  /*3ec0*/  SHF.L.U32 R4, R9, 0x1f, RZ ;  /* 0x0000001f09047819 */ /* 0x000fe200000006ff */
[----:B------:R-:W-:Y:S02]  /*3ed0*/  ULEA UR31, UR32, UR26, 0x3 ;  /* 0x0000001a201f7291 */ /* 0x000fe4000f8e18ff */
[----:B------:R-:W-:Y:S02]  /*3ee0*/  ULEA UR11, UR32, UR44, 0x7 ;  /* 0x0000002c200b7291 */ /* 0x000fe4000f8e38ff */
[----:B-1----:R-:W-:-:S06]  /*3ef0*/  UISETP.GE.AND UP0, UPT, UR4, 0x1, UPT ;  /* 0x000000010400788c */ /* 0x002fcc000bf06270 */
[----:B------:R-:W-:-:S05]  /*3f00*/  PLOP3.LUT P0, PT, PT, PT, UP0, 0x80, 0x8 ;  /* 0x000000000008781c */ /* 0x000fca0003f0f008 */
[----:B------:R-:W-:-:S08]  /*3f10*/  @UP0 ULEA UR4, UR23, UR26, 0x3 ;  /* 0x0000001a17040291 */ /* 0x000fd0000f8e18ff */
[----:B------:R-:W-:-:S04]  /*3f20*/  @P0 SHF.L.U32 R0, R2, 0x1f, RZ ;  /* 0x0000001f02000819 */ /* 0x000fc800000006ff */
[----:B------:R1:W2:Y:S01]  /*3f30*/  @P0 SYNCS.PHASECHK.TRANS64.TRYWAIT P2, [UR4], R0 ;  /* 0x00000000ff0005a7 */ /* 0x0002a20008041104 */
[----:B------:R-:W3:Y:S02]  /*3f40*/  SYNCS.PHASECHK.TRANS64.TRYWAIT P0, [UR31+0x110], R4 ;  /* 0x00011004ff0075a7 */ /* 0x000ee4000800111f */
[----:B-123--:R-:W-:Y:S05]  /*3f50*/  @!P0 BRA `(.L_x_73) ;  /* 0x0000007400bc8947 */ /* 0x00efea0003800000 */
.L_x_217:
[----:B------:R-:W-:Y:S01]  /*3f60*/  UMOV UR27, UR22 ;  /* 0x00000016001b7c82 */ /* 0x000fe20008000000 */
[----:B------:R-:W-:Y:S05]  /*3f70*/  BRA.U !UP0, `(.L_x_74) ;  /* 0x0000000108c07547 */ /* 0x000fea000b800000 */
[----:B------:R-:W-:Y:S02]  /*3f80*/  UIADD3 UR27, UPT, UPT, UR43, UR22, URZ ;  /* 0x000000162b1b7290 */ /* 0x000fe4000fffe0ff */
[----:B------:R-:W-:Y:S01]  /*3f90*/  UPLOP3.LUT UP2, UPT, UPT, UPT, UPT, 0x40, 0x4 ;  /* 0x000000000004789c */ /* 0x000fe20003f4e870 */
[----:B------:R-:W-:Y:S01]  /*3fa0*/  UMOV UR24, UR33 ;  /* 0x0000002100187c82 */ /* 0x000fe20008000000 */
[----:B------:R-:W-:-:S09]  /*3fb0*/  UMOV UR10, UR23 ;  /* 0x00000017000a7c82 */ /* 0x000fd20008000000 */
.L_x_77:
[----:B--2---:R-:W-:Y:S01]  /*3fc0*/  ULEA UR5, UR10, UR26, 0x3 ;  /* 0x0000001a0a057291 */ /* 0x004fe2000f8e18ff */
[----:B---3--:R-:W-:Y:S11]  /*3fd0*/  @P2 BRA `(.L_x_75) ;  /* 0x00000000000c2947 */ /* 0x008ff60003800000 */
[----:B-1----:R-:W-:Y:S04]  /*3fe0*/  SHF.L.U32 R4, R2, 0x1f, RZ ;  /* 0x0000001f02047819 */ /* 0x002fe800000006ff */
[----:B------:R-:W1:Y:S02]  /*3ff0*/  SYNCS.PHASECHK.TRANS64.TRYWAIT P0, [UR5], R4 ;  /* 0x00000004ff0075a7 */ /* 0x000e640008001105 */
[----:B-1----:R-:W-:Y:S05]  /*4000*/  @!P0 BRA `(.L_x_76) ;  /* 0x0000007400a88947 */ /* 0x002fea0003800000 */
.L_x_75:
[----:B------:R-:W-:Y:S01]  /*4010*/  UISETP.NE.AND UP0, UPT, UR24, 0x1, UPT ;  /* 0x000000011800788c */ /* 0x000fe2000bf05270 */
[----:B------:R-:W-:Y:S01]  /*4020*/  PLOP3.LUT P2, PT, PT, PT, PT, 0x80, 0x8 ;  /* 0x000000000008781c */ /* 0x000fe20003f4f070 */
[----:B------:R-:W-:Y:S02]  /*4030*/  UIADD3 UR4, UPT, UPT, UR10, 0x1, URZ ;  /* 0x000000010a047890 */ /* 0x000fe4000fffe0ff */
[----:B------:R-:W-:Y:S02]  /*4040*/  UIADD3 UR25, UPT, UPT, UR5, 0x40, URZ ;  /* 0x0000004005197890 */ /* 0x000fe4000fffe0ff */
[----:B------:R-:W-:Y:S01]  /*4050*/  UISETP.NE.AND UP1, UPT, UR4, 0x8, UPT ;  /* 0x000000080400788c */ /* 0x000fe2000bf25270 */
[----:B------:R-:W-:Y:S01]  /*4060*/  PLOP3.LUT P0, PT, PT, PT, UP0, 0x80, 0x8 ;  /* 0x000000000008781c */ /* 0x000fe20003f0f008 */
[----:B------:R-:W-:Y:S02]  /*4070*/  UIADD3 UR22, UPT, UPT, UR22, 0x1, URZ ;  /* 0x0000000116167890 */ /* 0x000fe4000fffe0ff */
[----:B------:R-:W-:Y:S02]  /*4080*/  USEL UR6, URZ, 0x1, UP1 ;  /* 0x00000001ff067887 */ /* 0x000fe40008800000 */
[----:B------:R-:W-:Y:S02]  /*4090*/  USEL UR23, UR4, URZ, UP1 ;  /* 0x000000ff04177287 */ /* 0x000fe40008800000 */
[----:B------:R-:W-:Y:S02]  /*40a0*/  UIADD3 UR24, UPT, UPT, UR24, -0x1, URZ ;  /* 0xffffffff18187890 */ /* 0x000fe4000fffe0ff */
[----:B------:R-:W-:Y:S01]  /*40b0*/  @UP0 ULEA UR4, UR23, UR26, 0x3 ;  /* 0x0000001a17040291 */ /* 0x000fe2000f8e18ff */
[----:B------:R-:W-:Y:S01]  /*40c0*/  LOP3.LUT R2, R2, UR6, RZ, 0x3c, !PT ;  /* 0x0000000602027c12 */ /* 0x000fe2000f8e3cff */
[----:B------:R-:W-:Y:S02]  /*40d0*/  ULEA UR6, UR10, UR30, 0x9 ;  /* 0x0000001e0a067291 */ /* 0x000fe4000f8e48ff */
[----:B------:R-:W-:Y:S01]  /*40e0*/  UISETP.NE.AND UP0, UPT, UR22, UR27, UPT ;  /* 0x0000001b1600728c */ /* 0x000fe2000bf05270 */
[----:B-1----:R-:W-:Y:S01]  /*40f0*/  @P0 SHF.L.U32 R0, R2, 0x1f, RZ ;  /* 0x0000001f02000819 */ /* 0x002fe200000006ff */
[----:B------:R-:W-:Y:S02]  /*4100*/  UIADD3 UR20, UPT, UPT, UR6, 0x2, URZ ;  /* 0x0000000206147890 */ /* 0x000fe4000fffe0ff */
[----:B------:R-:W-:Y:S01]  /*4110*/  UIADD3 UR16, UPT, UPT, UR6, 0x4, URZ ;  /* 0x0000000406107890 */ /* 0x000fe2000fffe0ff */
[----:B------:R2:W3:Y:S01]  /*4120*/  @P0 SYNCS.PHASECHK.TRANS64.TRYWAIT P2, [UR4], R0 ;  /* 0x00000000ff0005a7 */ /* 0x0004e20008041104 */
[----:B------:R-:W-:Y:S02]  /*4130*/  ULEA UR4, UR10, UR29, 0xa ;  /* 0x0000001d0a047291 */ /* 0x000fe4000f8e50ff */
[----:B------:R-:W-:Y:S02]  /*4140*/  UIADD3 UR12, UPT, UPT, UR6, 0x6, URZ ;  /* 0x00000006060c7890 */ /* 0x000fe4000fffe0ff */
[----:B------:R-:W-:Y:S02]  /*4150*/  UIADD3 UR18, UPT, UPT, UR4, 0x2, URZ ;  /* 0x0000000204127890 */ /* 0x000fe4000fffe0ff */
[----:B------:R-:W-:Y:S02]  /*4160*/  UIADD3 UR14, UPT, UPT, UR4, 0x4, URZ ;  /* 0x00000004040e7890 */ /* 0x000fe4000fffe0ff */
[----:B------:R-:W-:Y:S01]  /*4170*/  UIADD3 UR8, UPT, UPT, UR4, 0x6, URZ ;  /* 0x0000000604087890 */ /* 0x000fe2000fffe0ff */
[----:B------:R-:W-:Y:S01]  /*4180*/  UMOV UR7, 0x40004040 ;  /* 0x4000404000077882 */ /* 0x000fe20000000000 */
[----:B------:R-:W-:Y:S01]  /*4190*/  UMOV UR5, 0x40004040 ;  /* 0x4000404000057882 */ /* 0x000fe20000000000 */
[----:B------:R-:W-:Y:S01]  /*41a0*/  UMOV UR21, 0x40004040 ;  /* 0x4000404000157882 */ /* 0x000fe20000000000 */
[----:B------:R2:W-:Y:S01]  /*41b0*/  UTCHMMA.2CTA gdesc[UR4], gdesc[UR6], tmem[UR11], tmem[UR40], idesc[UR41], UP2 ;  /* 0x00ff2806040075ea */ /* 0x0005e2000920000b */
[----:B------:R-:W-:Y:S01]  /*41c0*/  UPLOP3.LUT UP2, UPT, UPT, UPT, UPT, 0x80, 0x8 ;  /* 0x000000000008789c */ /* 0x000fe20003f4f070 */
[----:B------:R-:W-:Y:S01]  /*41d0*/  UMOV UR19, 0x40004040 ;  /* 0x4000404000137882 */ /* 0x000fe20000000000 */
[----:B------:R-:W-:Y:S01]  /*41e0*/  UMOV UR17, 0x40004040 ;  /* 0x4000404000117882 */ /* 0x000fe20000000000 */
[----:B------:R2:W-:Y:S01]  /*41f0*/  UTCHMMA.2CTA gdesc[UR18], gdesc[UR20], tmem[UR11], tmem[UR38], idesc[UR39], UPT ;  /* 0x00ff2614120075ea */ /* 0x0005e2000ba0000b */
[----:B------:R-:W-:Y:S01]  /*4200*/  UMOV UR15, 0x40004040 ;  /* 0x40004040000f7882 */ /* 0x000fe20000000000 */
[----:B------:R-:W-:Y:S01]  /*4210*/  UMOV UR13, 0x40004040 ;  /* 0x40004040000d7882 */ /* 0x000fe20000000000 */
[----:B------:R-:W-:Y:S01]  /*4220*/  UMOV UR9, 0x40004040 ;  /* 0x4000404000097882 */ /* 0x000fe20000000000 */
[----:B------:R2:W-:Y:S01]  /*4230*/  UTCHMMA.2CTA gdesc[UR14], gdesc[UR16], tmem[UR11], tmem[UR36], idesc[UR37], UPT ;  /* 0x00ff24100e0075ea */ /* 0x0005e2000ba0000b */
[----:B------:R2:W-:Y:S01]  /*4240*/  UTCHMMA.2CTA gdesc[UR8], gdesc[UR12], tmem[UR11], tmem[UR34], idesc[UR35], UPT ;  /* 0x00ff220c080075ea */ /* 0x0005e2000ba0000b */
[----:B------:R2:W-:Y:S01]  /*4250*/  UTCBAR.2CTA.MULTICAST [UR25], URZ, UR28 ;  /* 0x000000ff190073e9 */ /* 0x0005e2000820081c */
[----:B------:R-:W-:Y:S01]  /*4260*/  UMOV UR10, UR23 ;  /* 0x00000017000a7c82 */ /* 0x000fe20008000000 */
[----:B------:R-:W-:Y:S05]  /*4270*/  BRA.U UP0, `(.L_x_77) ;  /* 0xfffffffd00507547 */ /* 0x000fea000b83ffff */
.L_x_74:
[----:B--2---:R-:W-:Y:S01]  /*4280*/  UIADD3 UR4, UPT, UPT, UR31, 0xf0, URZ ;  /* 0x000000f01f047890 */ /* 0x004fe2000fffe0ff */
[----:B------:R-:W-:-:S08]  /*4290*/  UMOV UR22, UR27 ;  /* 0x0000001b00167c82 */ /* 0x000fd00008000000 */
[----:B------:R2:W-:Y:S01]  /*42a0*/  UTCBAR.2CTA.MULTICAST [UR4], URZ, UR42 ;  /* 0x000000ff040073e9 */ /* 0x0005e2000820082a */
[----:B------:R-:W-:Y:S02]  /*42b0*/  NOP ;  /* 0x0000000000007918 */ /* 0x000fe40000000000 */
.L_x_72:
[----:B--2---:R-:W-:Y:S01]  /*42c0*/  UIADD3 UR4, UPT, UPT, UR32, 0x1, URZ ;  /* 0x0000000120047890 */ /* 0x004fe2000fffe0ff */
[----:B------:R-:W-:-:S03]  /*42d0*/  ISETP.NE.AND P0, PT, R8, 0x2, PT ;  /* 0x000000020800780c */ /* 0x000fc60003f05270 */
[----:B------:R-:W-:Y:S01]  /*42e0*/  UISETP.NE.AND UP0, UPT, UR4, 0x4, UPT ;  /* 0x000000040400788c */ /* 0x000fe2000bf05270 */
[----:B-1----:R-:W-:Y:S02]  /*42f0*/  SEL R0, RZ, 0x1, P0 ;  /* 0x00000001ff007807 */ /* 0x002fe40000000000 */
[----:B------:R-:W-:Y:S01]  /*4300*/  SEL R8, R8, RZ, P0 ;  /* 0x000000ff08087207 */ /* 0x000fe20000000000 */
[----:B------:R-:W-:Y:S01]  /*4310*/  USEL UR5, URZ, 0x1, UP0 ;  /* 0x00000001ff057887 */ /* 0x000fe20008000000 */
[----:B------:R-:W-:Y:S01]  /*4320*/  LOP3.LUT R3, R3, R0, RZ, 0x3c, !PT ;  /* 0x0000000003037212 */ /* 0x000fe200078e3cff */
[----:B------:R-:W-:-:S04]  /*4330*/  USEL UR32, UR4, URZ, UP0 ;  /* 0x000000ff04207287 */ /* 0x000fc80008000000 */
[----:B------:R-:W-:Y:S01]  /*4340*/  LOP3.LUT R9, R9, UR5, RZ, 0x3c, !PT ;  /* 0x0000000509097c12 */ /* 0x000fe2000f8e3cff */
[----:B------:R-:W-:Y:S07]  /*4350*/  @P1 BRA `(.L_x_78) ;  /* 0xfffffff800881947 */ /* 0x000fee000383ffff */
[----:B------:R-:W1:Y:S01]  /*4360*/  S2UR UR8, SR_CgaCtaId ;  /* 0x00000000000879c3 */ /* 0x000e620000008800 */
[----:B------:R-:W-:Y:S01]  /*4370*/  ELECT P0, URZ, PT ;  /* 0x0000000000ff782f */ /* 0x000fe20003800000 */
[----:B------:R-:W-:Y:S01]  /*4380*/  HFMA2 R0, -RZ, RZ, 0, 5.9604644775390625e-08 ;  /* 0x00000001ff007431 */ /* 0x000fe200000001ff */
[----:B------:R-:W-:-:S05]  /*4390*/  UMOV UR4, 0x40 ;  /* 0x0000004000047882 */ /* 0x000fca0000000000 */
[----:B------:R-:W-:Y:S01]  /*43a0*/  UVIRTCOUNT.DEALLOC.SMPOOL 0x80 ;  /* 0x000000800000784c */ /* 0x000fe20000000000 */
[----:B------:R-:W-:Y:S02]  /*43b0*/  UISETP.NE.AND UP1, UPT, UR47, URZ, UPT ;  /* 0x000000ff2f00728c */ /* 0x000fe4000bf25270 */
[----:B-1----:R-:W-:-:S09]  /*43c0*/  ULEA UR8, UR8, UR4, 0x18 ;  /* 0x0000000408087291 */ /* 0x002fd2000f8ec0ff */
[----:B------:R1:W-:Y:S01]  /*43d0*/  @P0 STS.U8 [UR8+0x1c], R0 ;  /* 0x00001c00ff000988 */ /* 0x0003e20008000008 */
[----:B------:R-:W-:Y:S05]  /*43e0*/  BRA.U UP1, `(.L_x_79) ;  /* 0x0000000101a07547 */ /* 0x000fea000b800000 */
[----:B------:R-:W-:Y:S01]  /*43f0*/  UIADD3 UR7, UPT, UPT, UR26, 0x110, URZ ;  /* 0x000001101a077890 */ /* 0x000fe2000fffe0ff */
[----:B------:R-:W-:-:S03]  /*4400*/  SHF.L.U32 R2, R9, 0x1f, RZ ;  /* 0x0000001f09027819 */ /* 0x000fc600000006ff */
[----:B------:R-:W-:-:S09]  /*4410*/  ULEA UR4, UR32, UR7, 0x3 ;  /* 0x0000000720047291 */ /* 0x000fd2000f8e18ff */
[----:B------:R-:W2:Y:S02]  /*4420*/  SYNCS.PHASECHK.TRANS64.TRYWAIT P0, [UR4], R2 ;  /* 0x00000002ff0075a7 */ /* 0x000ea40008001104 */
[----:B--2---:R-:W-:Y:S05]  /*4430*/  @!P0 BRA `(.L_x_80) ;  /* 0x0000007000b48947 */ /* 0x004fea0003800000 */
.L_x_220:
        /* <DEDUP_REMOVED lines=9> */
.L_x_222:
        /* <DEDUP_REMOVED lines=9> */
.L_x_224:
[----:B------:R-:W-:-:S04]  /*4560*/  UIADD3 UR4, UPT, UPT, UR4, 0x1, URZ ;  /* 0x0000000104047890 */ /* 0x000fc8000fffe0ff */
[----:B------:R-:W-:-:S04]  /*4570*/  UISETP.NE.AND UP0, UPT, UR4, 0x4, UPT ;  /* 0x000000040400788c */ /* 0x000fc8000bf05270 */
[----:B------:R-:W-:Y:S02]  /*4580*/  USEL UR5, URZ, 0x1, UP0 ;  /* 0x00000001ff057887 */ /* 0x000fe40008000000 */
[----:B------:R-:W-:-:S04]  /*4590*/  USEL UR4, UR4, URZ, UP0 ;  /* 0x000000ff04047287 */ /* 0x000fc80008000000 */
[----:B------:R-:W-:Y:S01]  /*45a0*/  ULEA UR4, UR4, UR7, 0x3 ;  /* 0x0000000704047291 */ /* 0x000fe2000f8e18ff */
[----:B------:R-:W-:-:S04]  /*45b0*/  LOP3.LUT R2, R2, UR5, RZ, 0x3c, !PT ;  /* 0x0000000502027c12 */ /* 0x000fc8000f8e3cff */
[----:B------:R-:W-:Y:S01]  /*45c0*/  SHF.L.U32 R2, R2, 0x1f, RZ ;  /* 0x0000001f02027819 */ /* 0x000fe200000006ff */
[----:B-1----:R-:W-:-:S04]  /*45d0*/  IMAD.U32 R0, RZ, RZ, UR4 ;  /* 0x00000004ff007e24 */ /* 0x002fc8000f8e00ff */
[----:B------:R1:W2:Y:S03]  /*45e0*/  SYNCS.PHASECHK.TRANS64.TRYWAIT P0, [R0+URZ], R2 ;  /* 0x00000002000075a7 */ /* 0x0002a600080011ff */
[----:B--2---:R-:W-:Y:S05]  /*45f0*/  @!P0 NANOSLEEP.SYNCS 0x989680 ;  /* 0x009896800000895d */ /* 0x004fea0003900000 */
[----:B------:R-:W2:Y:S02]  /*4600*/  @!P0 SYNCS.PHASECHK.TRANS64 P0, [R0+URZ], R2 ;  /* 0x00000002000085a7 */ /* 0x000ea400080010ff */
[----:B--2---:R-:W-:Y:S05]  /*4610*/  @P0 BRA `(.L_x_83) ;  /* 0x0000000000200947 */ /* 0x004fea0003800000 */
.L_x_84:
[----:B--2---:R2:W4:Y:S02]  /*4620*/  SYNCS.PHASECHK.TRANS64.TRYWAIT P0, [R0+URZ], R2 ;  /* 0x00000002000075a7 */ /* 0x00452400080011ff */
[----:B----4-:R-:W-:Y:S05]  /*4630*/  @!P0 NANOSLEEP.SYNCS 0x989680 ;  /* 0x009896800000895d */ /* 0x010fea0003900000 */
[----:B------:R-:W4:Y:S02]  /*4640*/  @!P0 SYNCS.PHASECHK.TRANS64 P0, [R0+URZ], R2 ;  /* 0x00000002000085a7 */ /* 0x000f2400080010ff */
[----:B----4-:R-:W-:Y:S05]  /*4650*/  @!P0 BRA `(.L_x_84) ;  /* 0xfffffffc00f08947 */ /* 0x010fea000383ffff */
[----:B------:R-:W-:Y:S05]  /*4660*/  BRA `(.L_x_83) ;  /* 0x00000000000c7947 */ /* 0x000fea0003800000 */
.L_x_79:
[----:B------:R-:W-:-:S04]  /*4670*/  UIADD3 UR4, UPT, UPT, UR26, 0x150, URZ ;  /* 0x000001501a047890 */ /* 0x000fc8000fffe0ff */
[----:B------:R-:W-:-:S09]  /*4680*/  UPRMT UR4, UR46, 0x654, UR4 ;  /* 0x000006542e047896 */ /* 0x000fd20008000004 */
[----:B------:R-:W-:Y:S03]  /*4690*/  SYNCS.ARRIVE.TRANS64.RED.A1T0 RZ, [UR4], RZ ;  /* 0x000000ffffff79a7 */ /* 0x000fe60008100404 */
.L_x_83:
[----:B-12---:R-:W-:Y:S01]  /*46a0*/  SHF.L.U32 R2, RZ, 0x1f, RZ ;  /* 0x0000001fff027819 */ /* 0x006fe200000006ff */
[----:B------:R-:W-:Y:S01]  /*46b0*/  UIADD3 UR4, UPT, UPT, UR26, 0x150, URZ ;  /* 0x000001501a047890 */ /* 0x000fe2000fffe0ff */
[----:B------:R-:W-:Y:S02]  /*46c0*/  PLOP3.LUT P0, PT, PT, PT, UP1, 0x80, 0x8 ;  /* 0x000000000008781c */ /* 0x000fe40003f0f018 */
[----:B------:R-:W1:Y:S02]  /*46d0*/  SYNCS.PHASECHK.TRANS64.TRYWAIT P1, [UR26+0x150], R2 ;  /* 0x00015002ff0075a7 */ /* 0x000e64000802111a */
[----:B-1----:R-:W-:Y:S09]  /*46e0*/  @!P1 BRA `(.L_x_85) ;  /* 0x0000007000509947 */ /* 0x002ff20003800000 */
.L_x_226:
[----:B------:R-:W-:Y:S01]  /*46f0*/  @!UP1 UPRMT UR4, UR46, 0x654, UR4 ;  /* 0x000006542e049896 */ /* 0x000fe20008000004 */
[----:B------:R-:W-:Y:S01]  /*4700*/  UMOV UR5, 0xffff ;  /* 0x0000ffff00057882 */ /* 0x000fe20000000000 */
[----:B------:R-:W-:-:S07]  /*4710*/  UMOV UR6, 0x1 ;  /* 0x0000000100067882 */ /* 0x000fce0000000000 */
[----:B------:R-:W-:Y:S01]  /*4720*/  @!P0 SYNCS.ARRIVE.TRANS64.RED.A1T0 RZ, [UR4], RZ ;  /* 0x000000ffffff89a7 */ /* 0x000fe20008100404 */
[----:B------:R-:W-:Y:S01]  /*4730*/  NOP ;  /* 0x0000000000007918 */ /* 0x000fe20000000000 */
[----:B-1----:R-:W1:Y:S01]  /*4740*/  LDS R0, [UR8+0x14] ;  /* 0x00001408ff007984 */ /* 0x002e620008000800 */
[----:B------:R-:W-:-:S04]  /*4750*/  ULOP3.LUT UR4, UR44, 0xffff, URZ, 0xc0, !UPT ;  /* 0x0000ffff2c047892 */ /* 0x000fc8000f8ec0ff */
[----:B------:R-:W-:-:S04]  /*4760*/  USHF.R.U32.HI UR4, URZ, 0x5, UR4 ;  /* 0x00000005ff047899 */ /* 0x000fc80008011604 */
[----:B------:R-:W-:Y:S02]  /*4770*/  USHF.L.U32 UR5, UR5, UR4, URZ ;  /* 0x0000000405057299 */ /* 0x000fe400080006ff */
[----:B------:R-:W-:-:S04]  /*4780*/  USHF.L.U32 UR4, UR6, UR4, URZ ;  /* 0x0000000406047299 */ /* 0x000fc800080006ff */
[----:B-1----:R-:W-:-:S04]  /*4790*/  LOP3.LUT R0, R0, UR5, RZ, 0xc0, !PT ;  /* 0x0000000500007c12 */ /* 0x002fc8000f8ec0ff */
[----:B------:R-:W-:-:S13]  /*47a0*/  ISETP.NE.AND P0, PT, R0, UR5, PT ;  /* 0x0000000500007c0c */ /* 0x000fda000bf05270 */
[----:B------:R-:W-:Y:S05]  /*47b0*/  @P0 BRA `(.L_x_86) ;  /* 0x0000000000580947 */ /* 0x000fea0003800000 */
[----:B------:R-:W1:Y:S02]  /*47c0*/  LDS R0, [UR8+0x18] ;  /* 0x00001808ff007984 */ /* 0x000e640008000800 */
[----:B-1----:R-:W-:-:S04]  /*47d0*/  LOP3.LUT R0, R0, UR4, RZ, 0xc0, !PT ;  /* 0x0000000400007c12 */ /* 0x002fc8000f8ec0ff */
[----:B------:R-:W-:-:S13]  /*47e0*/  ISETP.NE.AND P0, PT, R0, UR4, PT ;  /* 0x0000000400007c0c */ /* 0x000fda000bf05270 */
[----:B------:R-:W-:Y:S05]  /*47f0*/  @P0 BRA `(.L_x_87) ;  /* 0x00000000003c0947 */ /* 0x000fea0003800000 */
[----:B------:R-:W1:Y:S01]  /*4800*/  S2R R2, SR_LANEID ;  /* 0x0000000000027919 */ /* 0x000e620000000000 */
[----:B------:R-:W-:-:S06]  /*4810*/  ULOP3.LUT UR5, URZ, UR5, URZ, 0x33, !UPT ;  /* 0x00000005ff057292 */ /* 0x000fcc000f8e33ff */
[----:B------:R-:W-:-:S04]  /*4820*/  IMAD.U32 R0, RZ, RZ, UR5 ;  /* 0x00000005ff007e24 */ /* 0x000fc8000f8e00ff */
[----:B------:R2:W4:Y:S02]  /*4830*/  REDUX UR7, R0 ;  /* 0x00000000000773c4 */ /* 0x0005240000000000 */
[----:B------:R1:W-:Y:S01]  /*4840*/  UTCATOMSWS.AND URZ, UR5 ;  /* 0x0000000500ff79e3 */ /* 0x0003e20008000000 */
[----:B--2---:R-:W-:Y:S01]  /*4850*/  LOP3.LUT R0, RZ, UR4, RZ, 0x33, !PT ;  /* 0x00000004ff007c12 */ /* 0x004fe2000f8e33ff */
[----:B------:R-:W-:Y:S02]  /*4860*/  VOTEU.ANY UR4, UPT, PT ;  /* 0x0000000000047886 */ /* 0x000fe400038e0100 */
[----:B------:R-:W-:Y:S02]  /*4870*/  UFLO.U32 UR4, UR4 ;  /* 0x00000004000472bd */ /* 0x000fe400080e0000 */
[----:B------:R-:W2:Y:S04]  /*4880*/  REDUX UR6, R0 ;  /* 0x00000000000673c4 */ /* 0x000ea80000000000 */
[----:B-1----:R-:W-:-:S02]  /*4890*/  ISETP.EQ.U32.AND P0, PT, R2, UR4, PT ;  /* 0x0000000402007c0c */ /* 0x002fc4000bf02070 */
[----:B----4-:R-:W-:-:S11]  /*48a0*/  MOV R2, UR7 ;  /* 0x0000000700027c02 */ /* 0x010fd60008000f00 */
[----:B------:R1:W-:Y:S01]  /*48b0*/  @P0 ATOMS.AND RZ, [UR8+0x14], R2 ;  /* 0x00001402ffff098c */ /* 0x0003e2000a800008 */
[----:B--2---:R-:W-:-:S05]  /*48c0*/  IMAD.U32 R0, RZ, RZ, UR6 ;  /* 0x00000006ff007e24 */ /* 0x004fca000f8e00ff */
[----:B------:R1:W-:Y:S01]  /*48d0*/  @P0 ATOMS.AND RZ, [UR8+0x18], R0 ;  /* 0x00001800ffff098c */ /* 0x0003e2000a800008 */
[----:B------:R-:W-:Y:S05]  /*48e0*/  BRA `(.L_x_88) ;  /* 0x0000000000147947 */ /* 0x000fea0003800000 */
.L_x_87:
[----:B------:R-:W-:Y:S02]  /*48f0*/  MOV R2, 0x4910 ;  /* 0x0000491000027802 */ /* 0x000fe40000000f00 */
[----:B---3-5:R-:W-:Y:S05]  /*4900*/  CALL.REL.NOINC `($__internal_0_$__cuda_sm10x_tcgen05_guardrail_trap_col_being_dealloced_not_returned_by_alloc) ;  /* 0x0000007400e07944 */ /* 0x028fea0003c00000 */
[----:B------:R-:W-:Y:S05]  /*4910*/  BRA `(.L_x_88) ;  /* 0x0000000000087947 */ /* 0x000fea0003800000 */
.L_x_86:
[----:B------:R-:W-:Y:S02]  /*4920*/  MOV R2, 0x4940 ;  /* 0x0000494000027802 */ /* 0x000fe40000000f00 */
[----:B---3-5:R-:W-:Y:S05]  /*4930*/  CALL.REL.NOINC `($__internal_2_$__cuda_sm10x_tcgen05_guardrail_trap_unallocated_columns_being_dealloced) ;  /* 0x0000007400ec7944 */ /* 0x028fea0003c00000 */
.L_x_88:
[----:B------:R-:W-:Y:S01]  /*4940*/  NOP ;  /* 0x0000000000007918 */ /* 0x000fe20000000000 */
[----:B------:R-:W-:Y:S05]  /*4950*/  EXIT ;  /* 0x000000000000794d */ /* 0x000fea0003800000 */
.L_x_59:
[----:B------:R-:W-:-:S09]  /*4960*/  UISETP.NE.OR UP0, UPT, UR21, 0x3, !UP5 ;  /* 0x000000031500788c */ /* 0x000fd2000ef05670 */
[----:B------:R-:W-:Y:S05]  /*4970*/  BRA.U UP0, `(.L_x_89) ;  /* 0x0000001500c87547 */ /* 0x000fea000b800000 */
[----:B------:R-:W2:Y:S01]  /*4980*/  S2UR UR10, SR_CgaCtaId ;  /* 0x00000000000a79c3 */ /* 0x000ea20000008800 */
[----:B------:R-:W3:Y:S01]  /*4990*/  LDCU UR46, c[0x0][0x370] ;  /* 0x00006e00ff2e77ac */ /* 0x000ee20008000800 */
[----:B------:R-:W-:Y:S01]  /*49a0*/  HFMA2 R14, -RZ, RZ, 0, 0 ;  /* 0x00000000ff0e7431 */ /* 0x000fe200000001ff */
[----:B------:R-:W-:Y:S01]  /*49b0*/  MOV R13, RZ ;  /* 0x000000ff000d7202 */ /* 0x000fe20000000f00 */
[----:B------:R-:W-:Y:S01]  /*49c0*/  HFMA2 R7, -RZ, RZ, 0, 0.0078125 ;  /* 0x00002000ff077431 */ /* 0x000fe200000001ff */
[----:B------:R-:W3:Y:S03]  /*49d0*/  LDCU.128 UR48, c[0x0][0xb10] ;  /* 0x00016200ff3077ac */ /* 0x000ee60008000c00 */
[----:B------:R-:W4:Y:S01]  /*49e0*/  LDC.64 R16, c[0x0][0x348] ;  /* 0x0000d200ff107b82 */ /* 0x000f220000000a00 */
[----:B------:R-:W1:Y:S01]  /*49f0*/  LDCU UR39, c[0x0][0x374] ;  /* 0x00006e80ff2777ac */ /* 0x000e620008000800 */
[----:B------:R-:W2:Y:S06]  /*4a00*/  LDCU UR15, c[0x0][0xb0c] ;  /* 0x00016180ff0f77ac */ /* 0x000eac0008000800 */
[----:B------:R-:W4:Y:S01]  /*4a10*/  LDC.64 R2, c[0x0][0x888] ;  /* 0x00022200ff027b82 */ /* 0x000f220000000a00 */
[----:B------:R-:W4:Y:S01]  /*4a20*/  LDCU UR54, c[0x0][0xb20] ;  /* 0x00016400ff3677ac */ /* 0x000f220008000800 */
[----:B------:R-:W4:Y:S06]  /*4a30*/  LDCU UR4, c[0x0][0xb30] ;  /* 0x00016600ff0477ac */ /* 0x000f2c0008000800 */
[----:B------:R-:W4:Y:S01]  /*4a40*/  LDC.64 R4, c[0x0][0x890] ;  /* 0x00022400ff047b82 */ /* 0x000f220000000a00 */
[----:B------:R-:W-:Y:S01]  /*4a50*/  UMOV UR21, 0x400 ;  /* 0x0000040000157882 */ /* 0x000fe20000000000 */
[----:B---3--:R-:W-:-:S02]  /*4a60*/  UIMAD.WIDE.U32 UR6, UR46, UR48, URZ ;  /* 0x000000302e0672a5 */ /* 0x008fc4000f8e00ff */
[----:B-1----:R-:W-:Y:S02]  /*4a70*/  UIMAD.WIDE.U32 UR8, UR39, UR51, URZ ;  /* 0x00000033270872a5 */ /* 0x002fe4000f8e00ff */
[----:B--2---:R-:W-:Y:S02]  /*4a80*/  ULEA UR21, UR10, UR21, 0x18 ;  /* 0x000000150a157291 */ /* 0x004fe4000f8ec0ff */
[----:B------:R-:W-:Y:S02]  /*4a90*/  UPLOP3.LUT UP1, UPT, UPT, UPT, UPT, 0x40, 0x4 ;  /* 0x000000000004789c */ /* 0x000fe40003f2e870 */
[----:B------:R-:W-:Y:S02]  /*4aa0*/  UIADD3 UR41, UPT, UPT, UR21, 0x80, URZ ;  /* 0x0000008015297890 */ /* 0x000fe4000fffe0ff */
[----:B------:R-:W-:Y:S02]  /*4ab0*/  UIADD3 UR33, UPT, UPT, UR21, 0x88, URZ ;  /* 0x0000008815217890 */ /* 0x000fe4000fffe0ff */
[----:B------:R-:W-:-:S02]  /*4ac0*/  UIADD3 UR25, UPT, UPT, UR21, 0x90, URZ ;  /* 0x0000009015197890 */ /* 0x000fc4000fffe0ff */
[----:B------:R-:W-:Y:S01]  /*4ad0*/  UIADD3 UR17, UPT, UPT, UR21, 0x98, URZ ;  /* 0x0000009815117890 */ /* 0x000fe2000fffe0ff */
[----:B------:R-:W-:Y:S01]  /*4ae0*/  UMOV UR6, UR7 ;  /* 0x0000000700067c82 */ /* 0x000fe20008000000 */
[----:B------:R-:W-:Y:S01]  /*4af0*/  UMOV UR47, UR9 ;  /* 0x00000009002f7c82 */ /* 0x000fe20008000000 */
[----:B------:R-:W-:Y:S02]  /*4b00*/  UISETP.GE.AND UP0, UPT, UR45, 0x1, UPT ;  /* 0x000000012d00788c */ /* 0x000fe4000bf06270 */
[----:B------:R-:W-:Y:S01]  /*4b10*/  UISETP.NE.AND UP4, UPT, UR45, 0x1, UPT ;  /* 0x000000012d00788c */ /* 0x000fe2000bf85270 */
[----:B------:R-:W1:Y:S01]  /*4b20*/  LDCU.64 UR22, c[0x0][0xb28] ;  /* 0x00016500ff1677ac */ /* 0x000e620008000a00 */
[----:B------:R-:W-:Y:S02]  /*4b30*/  UISETP.NE.AND UP6, UPT, UR15, 0x1, UPT ;  /* 0x000000010f00788c */ /* 0x000fe4000bfc5270 */
[----:B------:R-:W-:Y:S02]  /*4b40*/  UISETP.NE.AND UP5, UPT, UR50, 0x1, UPT ;  /* 0x000000013200788c */ /* 0x000fe4000bfa5270 */
[----:B------:R-:W-:-:S02]  /*4b50*/  USHF.R.U32.HI UR52, URZ, UR49, UR6 ;  /* 0x00000031ff347299 */ /* 0x000fc40008011606 */
[----:B------:R-:W-:Y:S02]  /*4b60*/  UPRMT UR37, UR10, 0x654, UR41 ;  /* 0x000006540a257896 */ /* 0x000fe40008000029 */
[----:B------:R-:W-:Y:S02]  /*4b70*/  UPRMT UR31, UR10, 0x654, UR33 ;  /* 0x000006540a1f7896 */ /* 0x000fe40008000021 */
[----:B------:R-:W-:Y:S02]  /*4b80*/  UPRMT UR30, UR10, 0x654, UR25 ;  /* 0x000006540a1e7896 */ /* 0x000fe40008000019 */
[----:B------:R-:W-:Y:S02]  /*4b90*/  UPRMT UR29, UR10, 0x654, UR17 ;  /* 0x000006540a1d7896 */ /* 0x000fe40008000011 */
[----:B----4-:R-:W-:Y:S02]  /*4ba0*/  USHF.R.U32.HI UR47, URZ, UR54, UR47 ;  /* 0x00000036ff2f7299 */ /* 0x010fe4000801162f */
[----:B------:R-:W-:-:S11]  /*4bb0*/  UISETP.NE.AND UP3, UPT, UR4, 0x1, UPT ;  /* 0x000000010400788c */ /* 0x000fd6000bf65270 */
.L_x_104:
[C---:B------:R-:W-:Y:S02]  /*4bc0*/  LEA R12, R14.reuse, UR21, 0x3 ;  /* 0x000000150e0c7c11 */ /* 0x040fe4000f8e18ff */
[----:B------:R-:W-:Y:S02]  /*4bd0*/  SHF.L.U32 R0, R13, 0x1f, RZ ;  /* 0x0000001f0d007819 */ /* 0x000fe400000006ff */
[----:B------:R-:W-:Y:S02]  /*4be0*/  LEA R8, R14, UR21, 0x4 ;  /* 0x000000150e087c11 */ /* 0x000fe4000f8e20ff */
[----:B--2---:R-:W2:Y:S02]  /*4bf0*/  SYNCS.PHASECHK.TRANS64.TRYWAIT P0, [R12+URZ+0xd0], R0 ;  /* 0x0000d0000c0075a7 */ /* 0x004ea400080011ff */
[----:B--2---:R-:W-:Y:S05]  /*4c00*/  @!P0 BRA `(.L_x_90) ;  /* 0x0000006c00208947 */ /* 0x004fea0003800000 */
.L_x_227:
[----:B------:R-:W3:Y:S01]  /*4c10*/  LDS.128 R8, [R8+0x160] ;  /* 0x0001600008087984 */ /* 0x000ee20000000c00 */
[----:B------:R-:W-:Y:S01]  /*4c20*/  UISETP.GE.AND UP0, UPT, UR45, 0x1, UPT ;  /* 0x000000012d00788c */ /* 0x000fe2000bf06270 */
[----:B------:R-:W-:Y:S01]  /*4c30*/  @!PT LDS RZ, [RZ] ;  /* 0x00000000fffff984 */ /* 0x000fe20000000800 */
[----:B------:R-:W-:Y:S01]  /*4c40*/  @!PT LDS RZ, [RZ] ;  /* 0x00000000fffff984 */ /* 0x000fe20000000800 */
[----:B------:R-:W-:Y:S01]  /*4c50*/  @!PT LDS RZ, [RZ] ;  /* 0x00000000fffff984 */ /* 0x000fe20000000800 */
[----:B------:R-:W-:Y:S01]  /*4c60*/  @!PT LDS RZ, [RZ] ;  /* 0x00000000fffff984 */ /* 0x000fe20000000800 */
[----:B------:R4:W-:Y:S06]  /*4c70*/  MEMBAR.ALL.CTA ;  /* 0x0000000000007992 */ /* 0x0009ec0000008000 */
[----:B----4-:R-:W4:Y:S01]  /*4c80*/  FENCE.VIEW.ASYNC.S ;  /* 0x00000000000073c6 */ /* 0x010f220000000000 */
[----:B---3--:R-:W-:Y:S11]  /*4c90*/  LOP3.LUT P0, RZ, R10, 0x1, RZ, 0xc0, !PT ;  /* 0x000000010aff7812 */ /* 0x008ff6000780c0ff */
[----:B------:R-:W-:Y:S02]  /*4ca0*/  @!UPT UIADD3 URZ, UPT, UPT, URZ, URZ, URZ ;  /* 0x000000fffffff290 */ /* 0x000fe4000fffe0ff */
[----:B----4-:R-:W-:Y:S01]  /*4cb0*/  VOTEU.ANY UP2, P0 ;  /* 0x0000000000ff7886 */ /* 0x010fe20000040100 */
[----:B------:R-:W-:Y:S11]  /*4cc0*/  PLOP3.LUT P0, PT, PT, PT, UP2, 0x80, 0x8 ;  /* 0x000000000008781c */ /* 0x000ff60003f0f028 */
[----:B------:R-:W-:Y:S02]  /*4cd0*/  @!UPT UIADD3 URZ, UPT, UPT, URZ, URZ, URZ ;  /* 0x000000fffffff290 */ /* 0x000fe4000fffe0ff */
[----:B--2---:R-:W-:Y:S02]  /*4ce0*/  @P0 SHF.R.U32.HI R0, RZ, 0x10, R9 ;  /* 0x00000010ff000819 */ /* 0x004fe40000011609 */
[----:B------:R-:W-:Y:S02]  /*4cf0*/  @P0 MOV R6, R8 ;  /* 0x0000000800060202 */ /* 0x000fe40000000f00 */
[----:B------:R-:W-:Y:S01]  /*4d00*/  @P0 R2UR UR4, R0 ;  /* 0x00000000000402ca */ /* 0x000fe200000e0000 */
[----:B------:R-:W-:Y:S01]  /*4d10*/  VIADD R0, R12, 0xe0 ;  /* 0x000000e00c007836 */ /* 0x000fe20000000000 */
[----:B------:R-:W-:Y:S02]  /*4d20*/  @P0 LOP3.LUT R8, R9, 0xffff, RZ, 0xc0, !PT ;  /* 0x0000ffff09080812 */ /* 0x000fe400078ec0ff */
[----:B------:R-:W-:Y:S02]  /*4d30*/  @P0 R2UR UR6, R6 ;  /* 0x00000000060602ca */ /* 0x000fe400000e0000 */
[----:B------:R-:W-:Y:S02]  /*4d40*/  PRMT R0, RZ, 0x654, R0 ;  /* 0x00000654ff007816 */ /* 0x000fe40000000000 */
[----:B------:R-:W-:Y:S02]  /*4d50*/  @P0 R2UR UR5, R8 ;  /* 0x00000000080502ca */ /* 0x000fe400000e0000 */
[----:B------:R2:W-:Y:S03]  /*4d60*/  SYNCS.ARRIVE.TRANS64.RED.A1T0 RZ, [R0+URZ], RZ ;  /* 0x000000ff00ff79a7 */ /* 0x0005e600081004ff */
[----:B------:R-:W-:Y:S04]  /*4d70*/  @UP2 UMOV UR38, UR4 ;  /* 0x0000000400262c82 */ /* 0x000fe80008000000 */
[----:B------:R-:W-:Y:S04]  /*4d80*/  @UP2 UMOV UR14, UR6 ;  /* 0x00000006000e2c82 */ /* 0x000fe80008000000 */
[----:B------:R-:W-:Y:S01]  /*4d90*/  @UP2 UMOV UR13, UR5 ;  /* 0x00000005000d2c82 */ /* 0x000fe20008000000 */
[----:B------:R-:W-:Y:S05]  /*4da0*/  BRA.U !UP0, `(.L_x_91) ;  /* 0x0000000108a47547 */ /* 0x000fea000b800000 */
[----:B------:R-:W-:Y:S02]  /*4db0*/  UIMAD.WIDE.U32 UR18, UR13, UR51, URZ ;  /* 0x000000330d1272a5 */ /* 0x000fe4000f8e00ff */
[----:B------:R-:W-:Y:S02]  /*4dc0*/  UIMAD.WIDE.U32 UR26, UR14, UR48, URZ ;  /* 0x000000300e1a72a5 */ /* 0x000fe4000f8e00ff */
[----:B------:R-:W-:Y:S02]  /*4dd0*/  USEL UR4, UR39, UR47, !UP5 ;  /* 0x0000002f27047287 */ /* 0x000fe4000e800000 */
[----:B------:R-:W-:Y:S02]  /*4de0*/  USEL UR7, UR46, UR52, !UP6 ;  /* 0x000000342e077287 */ /* 0x000fe4000f000000 */
[----:B-1----:R-:W-:Y:S02]  /*4df0*/  UIMAD.WIDE.U32 UR8, UR4, UR22, URZ ;  /* 0x00000016040872a5 */ /* 0x002fe4000f8e00ff */
[----:B------:R-:W-:Y:S01]  /*4e00*/  UIMAD.WIDE.U32 UR10, UR7, UR22, URZ ;  /* 0x00000016070a72a5 */ /* 0x000fe2000f8e00ff */
[----:B------:R-:W-:Y:S02]  /*4e10*/  UMOV UR5, UR19 ;  /* 0x0000001300057c82 */ /* 0x000fe40008000000 */
[----:B------:R-:W-:Y:S03]  /*4e20*/  USHF.R.U32.HI UR6, URZ, UR54, UR5 ;  /* 0x00000036ff067299 */ /* 0x000fe60008011605 */
[----:B------:R-:W-:Y:S01]  /*4e30*/  UMOV UR5, UR27 ;  /* 0x0000001b00057c82 */ /* 0x000fe20008000000 */
[----:B------:R-:W-:Y:S02]  /*4e40*/  USEL UR6, UR13, UR6, !UP5 ;  /* 0x000000060d067287 */ /* 0x000fe4000e800000 */
[----:B------:R-:W-:Y:S03]  /*4e50*/  USHF.R.U32.HI UR12, URZ, UR49, UR5 ;  /* 0x00000031ff0c7299 */ /* 0x000fe60008011605 */
[----:B------:R-:W-:Y:S02]  /*4e60*/  UMOV UR5, UR9 ;  /* 0x0000000900057c82 */ /* 0x000fe40008000000 */
[----:B------:R-:W-:Y:S03]  /*4e70*/  @UP4 USHF.R.U32.HI UR4, URZ, UR23, UR5 ;  /* 0x00000017ff044299 */ /* 0x000fe60008011605 */
[----:B------:R-:W-:Y:S01]  /*4e80*/  UMOV UR5, UR11 ;  /* 0x0000000b00057c82 */ /* 0x000fe20008000000 */
[----:B------:R-:W-:Y:S02]  /*4e90*/  UIMAD UR4, UR45, UR4, URZ ;  /* 0x000000042d0472a4 */ /* 0x000fe4000f8e02ff */
[----:B------:R-:W-:Y:S02]  /*4ea0*/  @UP4 USHF.R.U32.HI UR7, URZ, UR23, UR5 ;  /* 0x00000017ff074299 */ /* 0x000fe40008011605 */
[----:B------:R-:W-:Y:S02]  /*4eb0*/  UIMAD.WIDE.U32 UR10, UR6, UR22, URZ ;  /* 0x00000016060a72a5 */ /* 0x000fe4000f8e00ff */
[----:B------:R-:W-:Y:S02]  /*4ec0*/  USEL UR5, UR14, UR12, !UP6 ;  /* 0x0000000c0e057287 */ /* 0x000fe4000f000000 */
[----:B------:R-:W-:Y:S02]  /*4ed0*/  UIMAD UR8, UR45, UR7, URZ ;  /* 0x000000072d0872a4 */ /* 0x000fe4000f8e02ff */
[----:B------:R-:W-:Y:S03]  /*4ee0*/  UISETP.GE.AND UP0, UPT, UR6, UR4, UPT ;  /* 0x000000040600728c */ /* 0x000fe6000bf06270 */
[----:B------:R-:W-:Y:S01]  /*4ef0*/  UMOV UR4, UR11 ;  /* 0x0000000b00047c82 */ /* 0x000fe20008000000 */
[----:B------:R-:W-:Y:S02]  /*4f00*/  UISETP.GE.OR UP0, UPT, UR5, UR8, UP0 ;  /* 0x000000080500728c */ /* 0x000fe40008706670 */
[----:B------:R-:W-:Y:S02]  /*4f10*/  USHF.R.U32.HI UR4, URZ, UR23, UR4 ;  /* 0x00000017ff047299 */ /* 0x000fe40008011604 */
[----:B------:R-:W-:Y:S02]  /*4f20*/  UIMAD.WIDE.U32 UR8, UR5, UR22, URZ ;  /* 0x00000016050872a5 */ /* 0x000fe4000f8e00ff */
[----:B------:R-:W-:Y:S04]  /*4f30*/  USEL UR10, UR6, UR4, !UP4 ;  /* 0x00000004060a7287 */ /* 0x000fe8000e000000 */
[----:B------:R-:W-:Y:S01]  /*4f40*/  UIADD3 UR11, UPT, UPT, -UR10, URZ, URZ ;  /* 0x000000ff0a0b7290 */ /* 0x000fe2000fffe1ff */
[----:B------:R-:W-:Y:S02]  /*4f50*/  @!UP0 UMOV UR4, UR9 ;  /* 0x0000000900048c82 */ /* 0x000fe40008000000 */
[----:B------:R-:W-:Y:S02]  /*4f60*/  @!UP0 USHF.R.U32.HI UR4, URZ, UR23, UR4 ;  /* 0x00000017ff048299 */ /* 0x000fe40008011604 */
[----:B------:R-:W-:Y:S02]  /*4f70*/  UIMAD UR8, UR45, UR11, UR6 ;  /* 0x0000000b2d0872a4 */ /* 0x000fe4000f8e0206 */
[----:B------:R-:W-:Y:S04]  /*4f80*/  @!UP0 USEL UR4, UR5, UR4, !UP4 ;  /* 0x0000000405048287 */ /* 0x000fe8000e000000 */
[----:B------:R-:W-:Y:S02]  /*4f90*/  @!UP0 UIMAD UR7, UR7, UR8, UR4 ;  /* 0x00000008070782a4 */ /* 0x000fe4000f8e0204 */
[----:B------:R-:W-:Y:S02]  /*4fa0*/  @!UP0 UIADD3 UR9, UPT, UPT, UR10, -UR4, URZ ;  /* 0x800000040a098290 */ /* 0x000fe4000fffe0ff */
[----:B------:R-:W-:Y:S02]  /*4fb0*/  UIADD3 UR8, UPT, UPT, -UR6, URZ, URZ ;  /* 0x000000ff06087290 */ /* 0x000fe4000fffe1ff */
[----:B------:R-:W-:Y:S02]  /*4fc0*/  UIADD3 UR4, UPT, UPT, -UR5, URZ, URZ ;  /* 0x000000ff05047290 */ /* 0x000fe4000fffe1ff */
[----:B------:R-:W-:Y:S03]  /*4fd0*/  @!UP0 UIMAD UR6, UR9, UR45, UR5 ;  /* 0x0000002d090682a4 */ /* 0x000fe6000f8e0205 */
[----:B------:R-:W-:Y:S01]  /*4fe0*/  @!UP0 UMOV UR5, UR7 ;  /* 0x0000000700058c82 */ /* 0x000fe20008000000 */
[----:B------:R-:W-:Y:S02]  /*4ff0*/  UIMAD UR7, UR15, UR4, UR14 ;  /* 0x000000040f0772a4 */ /* 0x000fe4000f8e020e */
[----:B------:R-:W-:Y:S02]  /*5000*/  UIMAD UR4, UR50, UR8, UR13 ;  /* 0x00000008320472a4 */ /* 0x000fe4000f8e020d */
[----:B------:R-:W-:Y:S02]  /*5010*/  UIMAD UR14, UR5, UR15, UR7 ;  /* 0x0000000f050e72a4 */ /* 0x000fe4000f8e0207 */
[----:B------:R-:W-:Y:S11]  /*5020*/  UIMAD UR13, UR6, UR50, UR4 ;  /* 0x00000032060d72a4 */ /* 0x000ff6000f8e0204 */
[----:B------:R-:W-:Y:S01]  /*5030*/  @!UPT UIADD3 URZ, UPT, UPT, URZ, URZ, URZ ;  /* 0x000000fffffff290 */ /* 0x000fe2000fffe0ff */
.L_x_91:
[----:B------:R-:W3:Y:S01]  /*5040*/  @!UP3 LDCU.128 UR8, c[0x0][0xb10] ;  /* 0x00016200ff08b7ac */ /* 0x000ee20008000c00 */
[----:B------:R-:W-:Y:S01]  /*5050*/  IMAD.MOV.U32 R10, RZ, RZ, 0x1 ;  /* 0x00000001ff0a7424 */ /* 0x000fe200078e00ff */
[C---:B------:R-:W-:Y:S02]  /*5060*/  ISETP.NE.U32.AND P1, PT, R4.reuse, RZ, PT ;  /* 0x000000ff0400720c */ /* 0x040fe40003f25070 */
[----:B------:R-:W-:Y:S02]  /*5070*/  ISETP.NE.U32.AND P0, PT, R4, RZ, PT ;  /* 0x000000ff0400720c */ /* 0x000fe40003f05070 */
[C---:B------:R-:W-:Y:S01]  /*5080*/  ISETP.NE.AND.EX P1, PT, R5.reuse, RZ, PT, P1 ;  /* 0x000000ff0500720c */ /* 0x040fe20003f25310 */
[----:B------:R-:W4:Y:S01]  /*5090*/  @!UP3 LDCU UR5, c[0x0][0xb0c] ;  /* 0x00016180ff05b7ac */ /* 0x000f220008000800 */
[----:B------:R-:W-:Y:S02]  /*50a0*/  ISETP.NE.AND.EX P0, PT, R5, RZ, PT, P0 ;  /* 0x000000ff0500720c */ /* 0x000fe40003f05300 */
[----:B------:R-:W-:Y:S01]  /*50b0*/  SHF.L.U32 R10, R10, 0x1f, RZ ;  /* 0x0000001f0a0a7819 */ /* 0x000fe200000006ff */
[----:B------:R-:W-:Y:S02]  /*50c0*/  USHF.L.U32 UR43, UR16, 0x7, URZ ;  /* 0x00000007102b7899 */ /* 0x000fe400080006ff */
[----:B------:R-:W-:Y:S02]  /*50d0*/  USHF.L.U32 UR42, UR20, 0x7, URZ ;  /* 0x00000007142a7899 */ /* 0x000fe400080006ff */
[----:B---3--:R-:W-:Y:S07]  /*50e0*/  UIMAD.WIDE.U32 UR6, UR14, UR8, URZ ;  /* 0x000000080e0672a5 */ /* 0x008fee000f8e00ff */
[----:B------:R-:W-:Y:S01]  /*50f0*/  @!UP3 UMOV UR4, UR7 ;  /* 0x000000070004bc82 */ /* 0x000fe20008000000 */
[----:B----4-:R-:W-:Y:S02]  /*5100*/  @!UP3 UISETP.NE.AND UP0, UPT, UR5, 0x1, UPT ;  /* 0x000000010500b88c */ /* 0x010fe4000bf05270 */
[----:B------:R-:W-:Y:S02]  /*5110*/  @!UP3 USHF.R.U32.HI UR4, URZ, UR9, UR4 ;  /* 0x00000009ff04b299 */ /* 0x000fe40008011604 */
[----:B------:R-:W-:Y:S02]  /*5120*/  UIMAD.WIDE.U32 UR6, UR13, UR11, URZ ;  /* 0x0000000b0d0672a5 */ /* 0x000fe4000f8e00ff */
[----:B------:R-:W-:Y:S02]  /*5130*/  @!UP3 USEL UR8, UR14, UR4, !UP0 ;  /* 0x000000040e08b287 */ /* 0x000fe4000c000000 */
[----:B------:R-:W-:Y:S03]  /*5140*/  @!UP3 UISETP.NE.AND UP0, UPT, UR10, 0x1, UPT ;  /* 0x000000010a00b88c */ /* 0x000fe6000bf05270 */
[----:B------:R-:W-:Y:S02]  /*5150*/  @!UP3 UMOV UR6, UR7 ;  /* 0x000000070006bc82 */ /* 0x000fe40008000000 */
[----:B------:R-:W3:Y:S02]  /*5160*/  @!UP3 LDCU UR4, c[0x0][0xb20] ;  /* 0x00016400ff04b7ac */ /* 0x000ee40008000800 */
[----:B---3--:R-:W-:Y:S04]  /*5170*/  @!UP3 USHF.R.U32.HI UR6, URZ, UR4, UR6 ;  /* 0x00000004ff06b299 */ /* 0x008fe80008011606 */
[----:B------:R-:W-:Y:S04]  /*5180*/  @!UP3 USEL UR6, UR13, UR6, !UP0 ;  /* 0x000000060d06b287 */ /* 0x000fe8000c000000 */
[----:B------:R-:W-:Y:S02]  /*5190*/  @!UP3 UIADD3 UR4, UPT, UPT, -UR8, UR6, URZ ;  /* 0x000000060804b290 */ /* 0x000fe4000fffe1ff */
[----:B------:R-:W-:Y:S02]  /*51a0*/  @!UP3 UIADD3 UR6, UPT, UPT, UR8, -UR6, URZ ;  /* 0x800000060806b290 */ /* 0x000fe4000fffe0ff */
[----:B------:R-:W-:Y:S02]  /*51b0*/  @!UP3 UIMAD UR14, UR4, UR5, UR14 ;  /* 0x00000005040eb2a4 */ /* 0x000fe4000f8e020e */
[----:B------:R-:W-:Y:S01]  /*51c0*/  @!UP3 UIMAD UR13, UR6, UR10, UR13 ;  /* 0x0000000a060db2a4 */ /* 0x000fe2000f8e020d */
[----:B------:R-:W-:Y:S11]  /*51d0*/  BRA.U UP1, `(.L_x_92) ;  /* 0x0000000101107547 */ /* 0x000ff6000b800000 */
[----:B------:R-:W-:Y:S04]  /*51e0*/  MOV R6, UR53 ;  /* 0x0000003500067c02 */ /* 0x000fe80008000f00 */
[----:B------:R-:W-:Y:S04]  /*51f0*/  SHF.L.U32 R6, R6, 0x1f, RZ ;  /* 0x0000001f06067819 */ /* 0x000fe800000006ff */
[----:B------:R-:W3:Y:S02]  /*5200*/  SYNCS.PHASECHK.TRANS64.TRYWAIT P2, [UR21+0xc8], R6 ;  /* 0x0000c806ff0075a7 */ /* 0x000ee40008041115 */
[----:B---3--:R-:W-:Y:S05]  /*5210*/  @!P2 BRA `(.L_x_93) ;  /* 0x0000006400b0a947 */ /* 0x008fea0003800000 */
.L_x_92:
[----:B------:R-:W-:Y:S05]  /*5220*/  @!P1 BRA `(.L_x_94) ;  /* 0x0000000000309947 */ /* 0x000fea0003800000 */
[----:B------:R-:W-:Y:S01]  /*5230*/  ISETP.NE.U32.AND P1, PT, R2, RZ, PT ;  /* 0x000000ff0200720c */ /* 0x000fe20003f25070 */
[----:B------:R-:W3:Y:S01]  /*5240*/  LDCU.64 UR4, c[0x0][0x358] ;  /* 0x00006b00ff0477ac */ /* 0x000ee20008000a00 */
[----:B------:R-:W-:Y:S02]  /*5250*/  IMAD.MOV.U32 R26, RZ, RZ, 0x1 ;  /* 0x00000001ff1a7424 */ /* 0x000fe400078e00ff */
[----:B------:R-:W-:Y:S11]  /*5260*/  ISETP.NE.AND.EX P1, PT, R3, RZ, PT, P1 ;  /* 0x000000ff0300720c */ /* 0x000ff60003f25310 */
[----:B------:R-:W-:Y:S02]  /*5270*/  @!UPT UIADD3 URZ, UPT, UPT, URZ, URZ, URZ ;  /* 0x000000fffffff290 */ /* 0x000fe4000fffe0ff */
[----:B------:R-:W4:Y:S01]  /*5280*/  @P1 LDC.64 R8, c[0x0][0x888] ;  /* 0x00022200ff081b82 */ /* 0x000f220000000a00 */
[----:B--2---:R-:W-:Y:S04]  /*5290*/  @P1 IMAD R0, R4, UR36, RZ ;  /* 0x0000002404001c24 */ /* 0x004fe8000f8e02ff */
[----:B----4-:R-:W-:Y:S04]  /*52a0*/  @P1 IMAD.WIDE R8, R0, 0x4, R8 ;  /* 0x0000000400081825 */ /* 0x010fe800078e0208 */
[----:B------:R-:W-:Y:S01]  /*52b0*/  HFMA2 R0, -RZ, RZ, 0, 5.9604644775390625e-08 ;  /* 0x00000001ff007431 */ /* 0x000fe200000001ff */
[----:B---3-5:R3:W5:Y:S04]  /*52c0*/  @P1 LDG.E R27, desc[UR4][R8.64] ;  /* 0x00000004081b1981 */ /* 0x028768000c1e1900 */
[----:B------:R-:W-:Y:S01]  /*52d0*/  @!P1 PRMT R26, R0, 0x7610, R26 ;  /* 0x00007610001a9816 */ /* 0x000fe2000000001a */
[----:B---3--:R-:W4:Y:S06]  /*52e0*/  @!P1 LDC R27, c[0x0][0x880] ;  /* 0x00022000ff1b9b82 */ /* 0x008f2c0000000800 */
.L_x_94:
[----:B----45:R-:W-:Y:S01]  /*52f0*/  @!P0 FSETP.EQ.AND P1, PT, R27, RZ, PT ;  /* 0x000000ff1b00820b */ /* 0x030fe20003f22000 */
[----:B------:R-:W-:Y:S01]  /*5300*/  @!UPT UIADD3 URZ, UPT, UPT, URZ, URZ, URZ ;  /* 0x000000fffffff290 */ /* 0x000fe2000fffe0ff */
[----:B------:R-:W-:Y:S11]  /*5310*/  @!P0 BRA `(.L_x_95) ;  /* 0x0000000000188947 */ /* 0x000ff60003800000 */
[----:B------:R-:W-:Y:S02]  /*5320*/  LOP3.LUT P0, RZ, R26, 0xff, RZ, 0xc0, !PT ;  /* 0x000000ff1aff7812 */ /* 0x000fe4000780c0ff */
[----:B------:R-:W-:Y:S04]  /*5330*/  ISETP.NE.U32.AND P1, PT, R2, RZ, PT ;  /* 0x000000ff0200720c */ /* 0x000fe80003f25070 */
[----:B------:R-:W-:Y:S04]  /*5340*/  ISETP.NE.AND.EX P1, PT, R3, RZ, PT, P1 ;  /* 0x000000ff0300720c */ /* 0x000fe80003f25310 */
[----:B------:R-:W-:Y:S03]  /*5350*/  PLOP3.LUT P1, PT, P1, PT, PT, 0x8, 0x80 ;  /* 0x000000000080781c */ /* 0x000fe60000f2e170 */
[----:B------:R-:W-:Y:S11]  /*5360*/  @P0 FSETP.EQ.AND P1, PT, R27, RZ, PT ;  /* 0x000000ff1b00020b */ /* 0x000ff60003f22000 */
[----:B------:R-:W-:Y:S02]  /*5370*/  @!UPT UIADD3 URZ, UPT, UPT, URZ, URZ, URZ ;  /* 0x000000fffffff290 */ /* 0x000fe4000fffe0ff */
.L_x_95:
[----:B------:R-:W3:Y:S01]  /*5380*/  SYNCS.PHASECHK.TRANS64.TRYWAIT P2, [UR21+0xa0], R10 ;  /* 0x0000a00aff0075a7 */ /* 0x000ee20008041115 */
[----:B------:R-:W-:Y:S04]  /*5390*/  ELECT P0, URZ, PT ;  /* 0x0000000000ff782f */ /* 0x000fe80003800000 */
[----:B------:R-:W-:Y:S11]  /*53a0*/  PLOP3.LUT P1, PT, P1, P0, PT, 0xf2, 0x2f ;  /* 0x00000000002f781c */ /* 0x000ff60000f21e72 */
[----:B------:R-:W-:Y:S02]  /*53b0*/  @!UPT UIADD3 URZ, UPT, UPT, URZ, URZ, URZ ;  /* 0x000000fffffff290 */ /* 0x000fe4000fffe0ff */
[----:B------:R-:W-:Y:S05]  /*53c0*/  @!P1 IADD3 R8, P0, PT, R16, 0x580, RZ ;  /* 0x0000058010089810 */ /* 0x000fea0007f1e0ff */
[----:B--2---:R-:W-:Y:S01]  /*53d0*/  @!P1 IMAD.X R6, RZ, RZ, R17, P0 ;  /* 0x000000ffff069224 */ /* 0x004fe200000e0611 */
[----:B---3--:R-:W-:Y:S07]  /*53e0*/  @!P2 BRA `(.L_x_96) ;  /* 0x000000640054a947 */ /* 0x008fee0003800000 */
.L_x_230:
[----:B------:R-:W-:Y:S01]  /*53f0*/  @!P1 R2UR UR5, R8 ;  /* 0x00000000080592ca */ /* 0x000fe200000e0000 */
[----:B------:R-:W-:Y:S01]  /*5400*/  VOTEU.ALL UP0, P1 ;  /* 0x0000000000ff7886 */ /* 0x000fe20000800000 */
[----:B------:R-:W-:Y:S01]  /*5410*/  @!P1 R2UR UR4, R6 ;  /* 0x00000000060492ca */ /* 0x000fe200000e0000 */
[----:B--2---:R-:W-:Y:S01]  /*5420*/  @!P1 IMAD.MOV.U32 R0, RZ, RZ, 0x2000 ;  /* 0x00002000ff009424 */ /* 0x004fe200078e00ff */
[----:B------:R-:W-:Y:S01]  /*5430*/  UMOV UR6, 0x0 ;  /* 0x0000000000067882 */ /* 0x000fe20000000000 */
[----:B------:R-:W-:Y:S01]  /*5440*/  UMOV UR7, 0x10000000 ;  /* 0x1000000000077882 */ /* 0x000fe20000000000 */
[----:B------:R-:W-:Y:S01]  /*5450*/  @!UP0 UIADD3 UR40, UPT, UPT, UR21, 0x200, URZ ;  /* 0x0000020015288890 */ /* 0x000fe2000fffe0ff */
[----:B------:R-:W-:Y:S01]  /*5460*/  VOTEU.ALL UP0, P1 ;  /* 0x0000000000ff7886 */ /* 0x000fe20000800000 */
[----:B------:R-:W-:Y:S05]  /*5470*/  UMOV UR44, UR36 ;  /* 0x00000024002c7c82 */ /* 0x000fea0008000000 */
[----:B------:R-:W-:Y:S02]  /*5480*/  IMAD.U32 R8, RZ, RZ, UR5 ;  /* 0x00000005ff087e24 */ /* 0x000fe4000f8e00ff */
[----:B------:R-:W-:Y:S03]  /*5490*/  IMAD.U32 R9, RZ, RZ, UR4 ;  /* 0x00000004ff097e24 */ /* 0x000fe6000f8e00ff */
[----:B------:R-:W-:Y:S02]  /*54a0*/  @!P1 R2UR UR4, R8 ;  /* 0x00000000080492ca */ /* 0x000fe400000e0000 */
[----:B------:R-:W-:Y:S02]  /*54b0*/  @!P1 R2UR UR5, R9 ;  /* 0x00000000090592ca */ /* 0x000fe400000e0000 */
[----:B------:R-:W-:Y:S05]  /*54c0*/  @!P1 IADD3 R8, P0, PT, R16, 0x580, RZ ;  /* 0x0000058010089810 */ /* 0x000fea0007f1e0ff */
[----:B------:R-:W-:Y:S06]  /*54d0*/  @!P1 IMAD.X R6, RZ, RZ, R17, P0 ;  /* 0x000000ffff069224 */ /* 0x000fec00000e0611 */
[----:B------:R2:W-:Y:S01]  /*54e0*/  @!UP0 UTMALDG.3D [UR40], [UR4], desc[UR6] ;  /* 0x00000628040085b4 */ /* 0x0005e20008011000 */
[----:B------:R2:W-:Y:S01]  /*54f0*/  @!P1 SYNCS.ARRIVE.TRANS64.RED.A0TR RZ, [UR21+0x80], R0 ;  /* 0x00008000ffff99a7 */ /* 0x0005e20008300415 */
[----:B------:R-:W-:Y:S01]  /*5500*/  SYNCS.ARRIVE.TRANS64.RED.A1T0 RZ, [UR37], RZ ;  /* 0x000000ffffff79a7 */ /* 0x000fe20008100425 */
[----:B------:R-:W3:Y:S02]  /*5510*/  SYNCS.PHASECHK.TRANS64.TRYWAIT P2, [UR21+0xa8], R10 ;  /* 0x0000a80aff0075a7 */ /* 0x000ee40008041115 */
[----:B--23--:R-:W-:Y:S05]  /*5520*/  @!P2 BRA `(.L_x_97) ;  /* 0x00000064001ca947 */ /* 0x00cfea0003800000 */
.L_x_232:
[----:B------:R-:W-:Y:S01]  /*5530*/  @!P1 R2UR UR5, R8 ;  /* 0x00000000080592ca */ /* 0x000fe200000e0000 */
[----:B------:R-:W-:Y:S01]  /*5540*/  VOTEU.ALL UP0, P1 ;  /* 0x0000000000ff7886 */ /* 0x000fe20000800000 */
[----:B------:R-:W-:Y:S01]  /*5550*/  @!P1 R2UR UR4, R6 ;  /* 0x00000000060492ca */ /* 0x000fe200000e0000 */
[----:B--2---:R-:W-:Y:S01]  /*5560*/  @!P1 IMAD.MOV.U32 R0, RZ, RZ, 0x2000 ;  /* 0x00002000ff009424 */ /* 0x004fe200078e00ff */
[----:B------:R-:W-:Y:S01]  /*5570*/  UMOV UR6, 0x0 ;  /* 0x0000000000067882 */ /* 0x000fe20000000000 */
[----:B------:R-:W-:Y:S01]  /*5580*/  UMOV UR7, 0x10000000 ;  /* 0x1000000000077882 */ /* 0x000fe20000000000 */
[----:B------:R-:W-:Y:S02]  /*5590*/  @!UP0 UIADD3 UR34, UPT, UPT, UR42, 0x10, URZ ;  /* 0x000000102a228890 */ /* 0x000fe4000fffe0ff */
[----:B------:R-:W-:Y:S01]  /*55a0*/  @!UP0 UIADD3 UR32, UPT, UPT, UR21, 0x2200, URZ ;  /* 0x0000220015208890 */ /* 0x000fe2000fffe0ff */
[----:B------:R-:W-:Y:S01]  /*55b0*/  VOTEU.ALL UP0, P1 ;  /* 0x0000000000ff7886 */ /* 0x000fe20000800000 */
[----:B------:R-:W-:Y:S03]  /*55c0*/  UMOV UR35, UR43 ;  /* 0x0000002b00237c82 */ /* 0x000fe60008000000 */
        /* <DEDUP_REMOVED lines=11> */
.L_x_234:
        /* <DEDUP_REMOVED lines=9> */
[----:B------:R-:W-:Y:S01]  /*5710*/  UMOV UR27, UR43 ;  /* 0x0000002b001b7c82 */ /* 0x000fe20008000000 */
[----:B------:R-:W-:Y:S02]  /*5720*/  UMOV UR28, UR36 ;  /* 0x00000024001c7c82 */ /* 0x000fe40008000000 */
        /* <DEDUP_REMOVED lines=11> */
.L_x_236:
        /* <DEDUP_REMOVED lines=15> */
[----:B------:R-:W-:Y:S02]  /*58d0*/  SHF.L.U32 R9, RZ, 0x1f, RZ ;  /* 0x0000001fff097819 */ /* 0x000fe400000006ff */
[----:B------:R-:W-:Y:S05]  /*58e0*/  @!P1 IADD3 R8, P0, PT, R16, 0x580, RZ ;  /* 0x0000058010089810 */ /* 0x000fea0007f1e0ff */
[----:B------:R-:W-:Y:S04]  /*58f0*/  @!P1 IMAD.X R6, RZ, RZ, R17, P0 ;  /* 0x000000ffff069224 */ /* 0x000fe800000e0611 */
[----:B------:R2:W-:Y:S01]  /*5900*/  @!UP0 UTMALDG.3D [UR16], [UR4], desc[UR6] ;  /* 0x00000610040085b4 */ /* 0x0005e20008011000 */
[----:B------:R2:W-:Y:S01]  /*5910*/  @!P1 SYNCS.ARRIVE.TRANS64.RED.A0TR RZ, [UR21+0x98], R0 ;  /* 0x00009800ffff99a7 */ /* 0x0005e20008300415 */
[----:B------:R-:W-:Y:S01]  /*5920*/  SYNCS.ARRIVE.TRANS64.RED.A1T0 RZ, [UR29], RZ ;  /* 0x000000ffffff79a7 */ /* 0x000fe2000810041d */
[----:B------:R-:W3:Y:S02]  /*5930*/  SYNCS.PHASECHK.TRANS64.TRYWAIT P2, [UR21+0xa0], R9 ;  /* 0x0000a009ff0075a7 */ /* 0x000ee40008041115 */
[----:B--23--:R-:W-:Y:S05]  /*5940*/  @!P2 BRA `(.L_x_100) ;  /* 0x00000060005ca947 */ /* 0x00cfea0003800000 */
.L_x_238:
[----:B------:R-:W-:Y:S01]  /*5950*/  @!P1 R2UR UR5, R8 ;  /* 0x00000000080592ca */ /* 0x000fe200000e0000 */
[----:B------:R-:W-:Y:S01]  /*5960*/  VOTEU.ALL UP0, P1 ;  /* 0x0000000000ff7886 */ /* 0x000fe20000800000 */
[----:B------:R-:W-:Y:S01]  /*5970*/  @!P1 R2UR UR4, R6 ;  /* 0x00000000060492ca */ /* 0x000fe200000e0000 */
[----:B--2---:R-:W-:Y:S01]  /*5980*/  @!P1 IMAD.MOV.U32 R0, RZ, RZ, 0x2000 ;  /* 0x00002000ff009424 */ /* 0x004fe200078e00ff */
[----:B------:R-:W-:Y:S01]  /*5990*/  UMOV UR6, 0x0 ;  /* 0x0000000000067882 */ /* 0x000fe20000000000 */
[----:B------:R-:W-:Y:S01]  /*59a0*/  UMOV UR7, 0x10000000 ;  /* 0x1000000000077882 */ /* 0x000fe20000000000 */
[----:B------:R-:W-:Y:S01]  /*59b0*/  @!UP0 UIADD3 UR10, UPT, UPT, UR42, 0x40, URZ ;  /* 0x000000402a0a8890 */ /* 0x000fe2000fffe0ff */
[----:B------:R-:W-:Y:S01]  /*59c0*/  @!P1 IADD3 R8, P0, PT, R16, 0x580, RZ ;  /* 0x0000058010089810 */ /* 0x000fe20007f1e0ff */
[----:B------:R-:W-:Y:S01]  /*59d0*/  @!UP0 UIADD3 UR8, UPT, UPT, UR21, 0x200, URZ ;  /* 0x0000020015088890 */ /* 0x000fe2000fffe0ff */
[----:B------:R-:W-:Y:S01]  /*59e0*/  VOTEU.ALL UP0, P1 ;  /* 0x0000000000ff7886 */ /* 0x000fe20000800000 */
[----:B------:R-:W-:Y:S01]  /*59f0*/  UMOV UR9, UR41 ;  /* 0x0000002900097c82 */ /* 0x000fe20008000000 */
[----:B------:R-:W-:Y:S02]  /*5a00*/  UMOV UR11, UR43 ;  /* 0x0000002b000b7c82 */ /* 0x000fe40008000000 */
[----:B------:R-:W-:Y:S01]  /*5a10*/  IMAD.U32 R18, RZ, RZ, UR5 ;  /* 0x00000005ff127e24 */ /* 0x000fe2000f8e00ff */
[----:B------:R-:W-:Y:S01]  /*5a20*/  UMOV UR12, UR36 ;  /* 0x00000024000c7c82 */ /* 0x000fe20008000000 */
[----:B------:R-:W-:Y:S02]  /*5a30*/  IMAD.U32 R19, RZ, RZ, UR4 ;  /* 0x00000004ff137e24 */ /* 0x000fe4000f8e00ff */
[----:B------:R-:W-:Y:S01]  /*5a40*/  @!P1 IMAD.X R6, RZ, RZ, R17, P0 ;  /* 0x000000ffff069224 */ /* 0x000fe200000e0611 */
[----:B------:R-:W-:Y:S02]  /*5a50*/  @!P1 R2UR UR4, R18 ;  /* 0x00000000120492ca */ /* 0x000fe400000e0000 */
[----:B------:R-:W-:Y:S11]  /*5a60*/  @!P1 R2UR UR5, R19 ;  /* 0x00000000130592ca */ /* 0x000ff600000e0000 */
[----:B------:R-:W-:Y:S02]  /*5a70*/  @!UPT UIADD3 URZ, UPT, UPT, URZ, URZ, URZ ;  /* 0x000000fffffff290 */ /* 0x000fe4000fffe0ff */
[----:B------:R2:W-:Y:S01]  /*5a80*/  @!UP0 UTMALDG.3D [UR8], [UR4], desc[UR6] ;  /* 0x00000608040085b4 */ /* 0x0005e20008011000 */
[----:B------:R2:W-:Y:S01]  /*5a90*/  @!P1 SYNCS.ARRIVE.TRANS64.RED.A0TR RZ, [UR21+0x80], R0 ;  /* 0x00008000ffff99a7 */ /* 0x0005e20008300415 */
[----:B------:R-:W-:Y:S01]  /*5aa0*/  SYNCS.ARRIVE.TRANS64.RED.A1T0 RZ, [UR37], RZ ;  /* 0x000000ffffff79a7 */ /* 0x000fe20008100425 */
[----:B------:R-:W3:Y:S02]  /*5ab0*/  SYNCS.PHASECHK.TRANS64.TRYWAIT P2, [UR21+0xa8], R9 ;  /* 0x0000a809ff0075a7 */ /* 0x000ee40008041115 */
[----:B--23--:R-:W-:Y:S05]  /*5ac0*/  @!P2 BRA `(.L_x_101) ;  /* 0x000000600014a947 */ /* 0x00cfea0003800000 */
.L_x_240:
        /* <DEDUP_REMOVED lines=24> */
.L_x_242:
[----:B------:R-:W-:Y:S01]  /*5c50*/  @!P1 R2UR UR5, R8 ;  /* 0x00000000080592ca */ /* 0x000fe200000e0000 */
[----:B------:R-:W-:Y:S01]  /*5c60*/  VOTEU.ALL UP0, P1 ;  /* 0x0000000000ff7886 */ /* 0x000fe20000800000 */
[----:B------:R-:W-:Y:S01]  /*5c70*/  @!P1 R2UR UR4, R6 ;  /* 0x00000000060492ca */ /* 0x000fe200000e0000 */
[----:B--2---:R-:W-:Y:S01]  /*5c80*/  @!P1 IMAD.MOV.U32 R0, RZ, RZ, 0x2000 ;  /* 0x00002000ff009424 */ /* 0x004fe200078e00ff */
[----:B------:R-:W-:Y:S01]  /*5c90*/  UMOV UR6, 0x0 ;  /* 0x0000000000067882 */ /* 0x000fe20000000000 */
[----:B------:R-:W-:Y:S01]  /*5ca0*/  UMOV UR7, 0x10000000 ;  /* 0x1000000000077882 */ /* 0x000fe20000000000 */
[----:B------:R-:W-:Y:S01]  /*5cb0*/  @!UP0 UIADD3 UR10, UPT, UPT, UR42, 0x60, URZ ;  /* 0x000000602a0a8890 */ /* 0x000fe2000fffe0ff */
[----:B------:R-:W-:Y:S01]  /*5cc0*/  VIADD R14, R14, 0x1 ;  /* 0x000000010e0e7836 */ /* 0x000fe20000000000 */
[----:B------:R-:W-:Y:S01]  /*5cd0*/  @!UP0 UIADD3 UR8, UPT, UPT, UR21, 0x4200, URZ ;  /* 0x0000420015088890 */ /* 0x000fe2000fffe0ff */
[----:B------:R-:W-:Y:S01]  /*5ce0*/  VOTEU.ALL UP0, P1 ;  /* 0x0000000000ff7886 */ /* 0x000fe20000800000 */
[----:B------:R-:W-:Y:S01]  /*5cf0*/  UMOV UR9, UR25 ;  /* 0x0000001900097c82 */ /* 0x000fe20008000000 */
[----:B------:R-:W-:Y:S02]  /*5d00*/  UMOV UR11, UR43 ;  /* 0x0000002b000b7c82 */ /* 0x000fe40008000000 */
[----:B------:R-:W-:Y:S01]  /*5d10*/  IMAD.U32 R18, RZ, RZ, UR5 ;  /* 0x00000005ff127e24 */ /* 0x000fe2000f8e00ff */
[----:B------:R-:W-:Y:S01]  /*5d20*/  UMOV UR12, UR36 ;  /* 0x00000024000c7c82 */ /* 0x000fe20008000000 */
[----:B------:R-:W-:Y:S03]  /*5d30*/  IMAD.U32 R19, RZ, RZ, UR4 ;  /* 0x00000004ff137e24 */ /* 0x000fe6000f8e00ff */
        /* <DEDUP_REMOVED lines=8> */
.L_x_244:
[----:B------:R-:W-:Y:S01]  /*5dc0*/  @!P1 IADD3 R6, P0, PT, R16, 0x580, RZ ;  /* 0x0000058010069810 */ /* 0x000fe20007f1e0ff */
[----:B------:R-:W-:Y:S01]  /*5dd0*/  VOTEU.ALL UP0, P1 ;  /* 0x0000000000ff7886 */ /* 0x000fe20000800000 */
[----:B------:R-:W-:Y:S01]  /*5de0*/  UMOV UR6, 0x0 ;  /* 0x0000000000067882 */ /* 0x000fe20000000000 */
[----:B------:R-:W-:Y:S01]  /*5df0*/  UMOV UR7, 0x10000000 ;  /* 0x1000000000077882 */ /* 0x000fe20000000000 */
[----:B------:R-:W-:Y:S01]  /*5e00*/  @!P1 R2UR UR5, R6 ;  /* 0x00000000060592ca */ /* 0x000fe200000e0000 */
[----:B--2---:R-:W-:Y:S01]  /*5e10*/  @!P1 IMAD.X R0, RZ, RZ, R17, P0 ;  /* 0x000000ffff009224 */ /* 0x004fe200000e0611 */
[----:B------:R-:W-:Y:S01]  /*5e20*/  @!UP0 UIADD3 UR10, UPT, UPT, UR42, 0x70, URZ ;  /* 0x000000702a0a8890 */ /* 0x000fe2000fffe0ff */
[----:B------:R-:W-:Y:S01]  /*5e30*/  R2UR UR18, R57 ;  /* 0x00000000391272ca */ /* 0x000fe200000e0000 */
[----:B------:R-:W-:Y:S01]  /*5e40*/  @!UP0 UIADD3 UR8, UPT, UPT, UR21, 0x6200, URZ ;  /* 0x0000620015088890 */ /* 0x000fe2000fffe0ff */
[----:B------:R-:W-:Y:S01]  /*5e50*/  R2UR UR16, R58 ;  /* 0x000000003a1072ca */ /* 0x000fe200000e0000 */
[----:B------:R-:W-:Y:S01]  /*5e60*/  VOTEU.ALL UP0, P1 ;  /* 0x0000000000ff7886 */ /* 0x000fe20000800000 */
[----:B------:R-:W-:Y:S01]  /*5e70*/  @!P1 R2UR UR4, R0 ;  /* 0x00000000000492ca */ /* 0x000fe200000e0000 */
[----:B------:R-:W-:Y:S01]  /*5e80*/  UMOV UR9, UR17 ;  /* 0x0000001100097c82 */ /* 0x000fe20008000000 */
[----:B------:R-:W-:Y:S01]  /*5e90*/  UMOV UR11, UR43 ;  /* 0x0000002b000b7c82 */ /* 0x000fe20008000000 */
[----:B------:R-:W-:Y:S01]  /*5ea0*/  UMOV UR12, UR36 ;  /* 0x00000024000c7c82 */ /* 0x000fe20008000000 */
[C---:B------:R-:W-:Y:S01]  /*5eb0*/  ISETP.NE.AND P0, PT, R14.reuse, 0x2, PT ;  /* 0x000000020e00780c */ /* 0x040fe20003f05270 */
[----:B------:R-:W-:Y:S01]  /*5ec0*/  UPLOP3.LUT UP1, UPT, UPT, UPT, UPT, 0x80, 0x8 ;  /* 0x000000000008789c */ /* 0x000fe20003f2f070 */
[----:B------:R-:W-:Y:S01]  /*5ed0*/  IMAD.U32 R8, RZ, RZ, UR5 ;  /* 0x00000005ff087e24 */ /* 0x000fe2000f8e00ff */
[----:B------:R-:W-:Y:S01]  /*5ee0*/  UMOV UR36, UR38 ;  /* 0x0000002600247c82 */ /* 0x000fe20008000000 */
[----:B------:R-:W-:Y:S01]  /*5ef0*/  SEL R0, RZ, 0x1, P0 ;  /* 0x00000001ff007807 */ /* 0x000fe20000000000 */
[----:B------:R-:W-:Y:S01]  /*5f00*/  UIADD3 UR20, UPT, UPT, UR13, UR18, URZ ;  /* 0x000000120d147290 */ /* 0x000fe2000fffe0ff */
[----:B------:R-:W-:Y:S01]  /*5f10*/  SEL R14, R14, RZ, P0 ;  /* 0x000000ff0e0e7207 */ /* 0x000fe20000000000 */
[----:B------:R-:W-:Y:S01]  /*5f20*/  UIADD3 UR16, UPT, UPT, UR14, UR16, URZ ;  /* 0x000000100e107290 */ /* 0x000fe2000fffe0ff */
[----:B------:R-:W-:Y:S01]  /*5f30*/  LOP3.LUT R13, R13, R0, RZ, 0x3c, !PT ;  /* 0x000000000d0d7212 */ /* 0x000fe200078e3cff */
[----:B------:R-:W-:Y:S01]  /*5f40*/  IMAD.U32 R9, RZ, RZ, UR4 ;  /* 0x00000004ff097e24 */ /* 0x000fe2000f8e00ff */
[----:B------:R-:W-:Y:S04]  /*5f50*/  @!P1 R2UR UR4, R8 ;  /* 0x00000000080492ca */ /* 0x000fe800000e0000 */
[----:B------:R-:W-:Y:S11]  /*5f60*/  @!P1 R2UR UR5, R9 ;  /* 0x00000000090592ca */ /* 0x000ff600000e0000 */
[----:B------:R-:W-:Y:S02]  /*5f70*/  @!UPT UIADD3 URZ, UPT, UPT, URZ, URZ, URZ ;  /* 0x000000fffffff290 */ /* 0x000fe4000fffe0ff */
[----:B------:R2:W-:Y:S01]  /*5f80*/  @!UP0 UTMALDG.3D [UR8], [UR4], desc[UR6] ;  /* 0x00000608040085b4 */ /* 0x0005e20008011000 */
[----:B------:R2:W-:Y:S01]  /*5f90*/  @!P1 SYNCS.ARRIVE.TRANS64.RED.A0TR RZ, [UR21+0x98], R7 ;  /* 0x00009807ffff99a7 */ /* 0x0005e20008300415 */
[----:B------:R-:W-:Y:S01]  /*5fa0*/  SYNCS.ARRIVE.TRANS64.RED.A1T0 RZ, [UR29], RZ ;  /* 0x000000ffffff79a7 */ /* 0x000fe2000810041d */
[----:B------:R-:W-:Y:S05]  /*5fb0*/  BRA.U UP2, `(.L_x_104) ;  /* 0xffffffed02007547 */ /* 0x000fea000b83ffff */
[----:B------:R-:W3:Y:S02]  /*5fc0*/  SYNCS.PHASECHK.TRANS64.TRYWAIT P0, [UR21+0xa0], R10 ;  /* 0x0000a00aff0075a7 */ /* 0x000ee40008001115 */
[----:B---3--:R-:W-:Y:S05]  /*5fd0*/  @!P0 BRA `(.L_x_105) ;  /* 0x0000005c00188947 */ /* 0x008fea0003800000 */
.L_x_246:
[----:B------:R-:W4:Y:S02]  /*5fe0*/  SYNCS.PHASECHK.TRANS64.TRYWAIT P0, [UR21+0xa8], R10 ;  /* 0x0000a80aff0075a7 */ /* 0x000f240008001115 */
[----:B----4-:R-:W-:Y:S05]  /*5ff0*/  @!P0 BRA `(.L_x_106) ;  /* 0x0000005c00288947 */ /* 0x010fea0003800000 */
.L_x_248:
[----:B------:R-:W4:Y:S01]  /*6000*/  SYNCS.PHASECHK.TRANS64.TRYWAIT P0, [UR21+0xb0], R10 ;  /* 0x0000b00aff0075a7 */ /* 0x000f220008001115 */
[----:B---3--:R-:W-:Y:S01]  /*6010*/  HFMA2 R0, -RZ, RZ, 0, 5.9604644775390625e-08 ;  /* 0x00000001ff007431 */ /* 0x008fe200000001ff */
[----:B----4-:R-:W-:Y:S06]  /*6020*/  @!P0 BRA `(.L_x_107) ;  /* 0x0000005c00348947 */ /* 0x010fec0003800000 */
.L_x_250:
[----:B---3--:R-:W-:Y:S02]  /*6030*/  MOV R2, UR21 ;  /* 0x0000001500027c02 */ /* 0x008fe40008000f00 */
[----:B------:R-:W-:-:S07]  /*6040*/  SHF.L.U32 R0, R0, 0x1f, RZ ;  /* 0x0000001f00007819 */ /* 0x000fce00000006ff */
.L_x_108:
[----:B---3--:R3:W4:Y:S02]  /*6050*/  SYNCS.PHASECHK.TRANS64.TRYWAIT P0, [R2+URZ+0xb8], R0 ;  /* 0x0000b800020075a7 */ /* 0x00872400080011ff */
[----:B----4-:R-:W-:Y:S05]  /*6060*/  @!P0 NANOSLEEP.SYNCS 0x989680 ;  /* 0x009896800000895d */ /* 0x010fea0003900000 */
[----:B------:R-:W4:Y:S02]  /*6070*/  @!P0 SYNCS.PHASECHK.TRANS64 P0, [R2+URZ+0xb8], R0 ;  /* 0x0000b800020085a7 */ /* 0x000f2400080010ff */
[----:B-12-4-:R-:W-:Y:S05]  /*6080*/  @P0 EXIT ;  /* 0x000000000000094d */ /* 0x016fea0003800000 */
[----:B------:R-:W-:Y:S05]  /*6090*/  BRA `(.L_x_108) ;  /* 0xfffffffc00ec7947 */ /* 0x000fea000383ffff */
.L_x_89:
[----:B------:R-:W-:-:S06]  /*60a0*/  UISETP.GE.AND UP0, UPT, UR21, 0x4, UPT ;  /* 0x000000041500788c */ /* 0x000fcc000bf06270 */
[----:B------:R-:W-:-:S13]  /*60b0*/  PLOP3.LUT P0, PT, PT, PT, UP0, 0x80, 0x8 ;  /* 0x000000000008781c */ /* 0x000fda0003f0f008 */
[----:B-1----:R-:W-:Y:S05]  /*60c0*/  @!P0 EXIT ;  /* 0x000000000000894d */ /* 0x002fea0003800000 */
[----:B------:R-:W1:Y:S08]  /*60d0*/  S2UR UR4, SR_CgaCtaId ;  /* 0x00000000000479c3 */ /* 0x000e700000008800 */
[----:B------:R-:W-:Y:S01]  /*60e0*/  BAR.SYNC.DEFER_BLOCKING 0x6, 0xa0 ;  /* 0x0182800000007b1d */ /* 0x000fe20000010000 */
[C---:B------:R-:W-:Y:S01]  /*60f0*/  IMAD.SHL.U32 R67, R68.reuse, 0x10, RZ ;  /* 0x0000001044437824 */ /* 0x040fe200078e00ff */
[C---:B------:R-:W-:Y:S01]  /*6100*/  SHF.L.U32 R23, R68.reuse, 0x10, RZ ;  /* 0x0000001044177819 */ /* 0x040fe200000006ff */
[C---:B------:R-:W-:Y:S01]  /*6110*/  IMAD.SHL.U32 R4, R68.reuse, 0x2, RZ ;  /* 0x0000000244047824 */ /* 0x040fe200078e00ff */
[----:B------:R-:W-:Y:S01]  /*6120*/  LOP3.LUT R69, R68, 0x60, RZ, 0xc0, !PT ;  /* 0x0000006044457812 */ /* 0x000fe200078ec0ff */
[----:B------:R-:W-:Y:S01]  /*6130*/  HFMA2 R63, -RZ, RZ, 0, 0 ;  /* 0x00000000ff3f7431 */ /* 0x000fe200000001ff */
[----:B------:R-:W-:-:S02]  /*6140*/  UMOV UR43, 0x400 ;  /* 0x00000400002b7882 */ /* 0x000fc40000000000 */
[----:B------:R-:W2:Y:S01]  /*6150*/  LDC.64 R52, c[0x0][0x888] ;  /* 0x00022200ff347b82 */ /* 0x000ea20000000a00 */
[----:B------:R-:W-:Y:S01]  /*6160*/  LOP3.LUT R5, R67, 0x60, RZ, 0xc0, !PT ;  /* 0x0000006043057812 */ /* 0x000fe200078ec0ff */
[----:B------:R-:W-:Y:S01]  /*6170*/  IMAD.MOV.U32 R22, RZ, RZ, RZ ;  /* 0x000000ffff167224 */ /* 0x000fe200078e00ff */
[----:B------:R-:W-:Y:S01]  /*6180*/  LOP3.LUT R66, R68, 0x2, RZ, 0xc0, !PT ;  /* 0x0000000244427812 */ /* 0x000fe200078ec0ff */
[----:B------:R-:W-:Y:S01]  /*6190*/  IMAD.MOV.U32 R61, RZ, RZ, RZ ;  /* 0x000000ffff3d7224 */ /* 0x000fe200078e00ff */
[----:B------:R-:W-:Y:S01]  /*61a0*/  LOP3.LUT R4, R5, 0xc, R4, 0xf8, !PT ;  /* 0x0000000c05047812 */ /* 0x000fe200078ef804 */
[----:B------:R-:W3:Y:S01]  /*61b0*/  LDCU UR62, c[0x0][0x370] ;  /* 0x00006e00ff3e77ac */ /* 0x000ee20008000800 */
[----:B------:R-:W-:Y:S01]  /*61c0*/  LOP3.LUT R23, R23, 0x600000, RZ, 0xc0, !PT ;  /* 0x0060000017177812 */ /* 0x000fe200078ec0ff */
[----:B------:R-:W4:Y:S01]  /*61d0*/  LDC.64 R54, c[0x0][0x890] ;  /* 0x00022400ff367b82 */ /* 0x000f220000000a00 */
[----:B------:R-:W-:Y:S01]  /*61e0*/  LOP3.LUT R67, R4, 0x790, R67, 0xf8, !PT ;  /* 0x0000079004437812 */ /* 0x000fe200078ef843 */
[----:B------:R-:W2:Y:S01]  /*61f0*/  LDCU.64 UR54, c[0x0][0x348] ;  /* 0x00006900ff3677ac */ /* 0x000ea20008000a00 */
[----:B------:R-:W-:-:S02]  /*6200*/  LOP3.LUT R68, R68, 0x4, RZ, 0xc0, !PT ;  /* 0x0000000444447812 */ /* 0x000fc400078ec0ff */
[----:B------:R-:W-:Y:S01]  /*6210*/  MOV R64, RZ ;  /* 0x000000ff00407202 */ /* 0x000fe20000000f00 */
[----:B------:R-:W2:Y:S02]  /*6220*/  LDCU UR42, c[0x0][0xb0c] ;  /* 0x00016180ff2a77ac */ /* 0x000ea40008000800 */
[----:B------:R-:W2:Y:S01]  /*6230*/  LDC.64 R50, c[0x0][0x8b0] ;  /* 0x00022c00ff327b82 */ /* 0x000ea20000000a00 */
[----:B-1----:R-:W-:Y:S01]  /*6240*/  ULEA UR43, UR4, UR43, 0x18 ;  /* 0x0000002b042b7291 */ /* 0x002fe2000f8ec0ff */
[----:B------:R-:W1:Y:S06]  /*6250*/  LDCU UR39, c[0x0][0xb30] ;  /* 0x00016600ff2777ac */ /* 0x000e6c0008000800 */
[----:B------:R-:W1:Y:S01]  /*6260*/  LDC.64 R48, c[0x0][0x8a8] ;  /* 0x00022a00ff307b82 */ /* 0x000e620000000a00 */
[----:B------:R-:W-:Y:S01]  /*6270*/  UIADD3 UR4, UPT, UPT, UR43, 0x200, URZ ;  /* 0x000002002b047890 */ /* 0x000fe2000fffe0ff */
[----:B------:R-:W3:Y:S01]  /*6280*/  LDS R0, [UR43+0x180] ;  /* 0x0001802bff007984 */ /* 0x000ee20008000800 */
[----:B------:R-:W1:Y:S04]  /*6290*/  LDCU.64 UR60, c[0x0][0x888] ;  /* 0x00011100ff3c77ac */ /* 0x000e680008000a00 */
[----:B------:R-:W-:Y:S01]  /*62a0*/  IMAD.U32 R59, RZ, RZ, UR4 ;  /* 0x00000004ff3b7e24 */ /* 0x000fe2000f8e00ff */
[----:B------:R-:W1:Y:S04]  /*62b0*/  LDCU.64 UR40, c[0x0][0xb28] ;  /* 0x00016500ff2877ac */ /* 0x000e680008000a00 */
[----:B------:R-:W-:Y:S01]  /*62c0*/  LEA R67, R67, R59, 0x2 ;  /* 0x0000003b43437211 */ /* 0x000fe200078e10ff */
[----:B------:R-:W1:Y:S04]  /*62d0*/  LDCU.128 UR56, c[0x0][0xb10] ;  /* 0x00016200ff3877ac */ /* 0x000e680008000c00 */
[--C-:B------:R-:W-:Y:S01]  /*62e0*/  IMAD R66, R66, -0x10, R67.reuse ;  /* 0xfffffff042427824 */ /* 0x100fe200078e0243 */
[----:B------:R-:W1:Y:S01]  /*62f0*/  LDCU UR53, c[0x0][0x374] ;  /* 0x00006e80ff3577ac */ /* 0x000e620008000800 */
[----:B------:R-:W-:Y:S01]  /*6300*/  IMAD R65, R68, -0x10, R67 ;  /* 0xfffffff044417824 */ /* 0x000fe200078e0243 */
[----:B------:R-:W-:Y:S01]  /*6310*/  UMOV UR52, URZ ;  /* 0x000000ff00347c82 */ /* 0x000fe20008000000 */
[----:B------:R-:W-:Y:S01]  /*6320*/  UMOV UR47, URZ ;  /* 0x000000ff002f7c82 */ /* 0x000fe20008000000 */
[----:B--234-:R-:W-:-:S07]  /*6330*/  IMAD.IADD R23, R0, 0x1, R23 ;  /* 0x0000000100177824 */ /* 0x01cfce00078e0217 */
.L_x_184:
[----:B------:R-:W-:Y:S02]  /*6340*/  LEA R3, R61, UR43, 0x3 ;  /* 0x0000002b3d037c11 */ /* 0x000fe4000f8e18ff */
[----:B------:R-:W-:Y:S02]  /*6350*/  SHF.L.U32 R0, R63, 0x1f, RZ ;  /* 0x0000001f3f007819 */ /* 0x000fe400000006ff */
[----:B-1----:R-:W-:Y:S02]  /*6360*/  LEA R4, R61, UR43, 0x4 ;  /* 0x0000002b3d047c11 */ /* 0x002fe4000f8e20ff */
[----:B--2---:R-:W2:Y:S02]  /*6370*/  SYNCS.PHASECHK.TRANS64.TRYWAIT P0, [R3+URZ+0xd0], R0 ;  /* 0x0000d000030075a7 */ /* 0x004ea400080011ff */
[----:B--2---:R-:W-:Y:S05]  /*6380*/  @!P0 BRA `(.L_x_109) ;  /* 0x0000005800748947 */ /* 0x004fea0003800000 */
.L_x_251:
        /* <DEDUP_REMOVED lines=11> */
[----:B------:R-:W-:Y:S01]  /*6440*/  PLOP3.LUT P0, PT, PT, PT, UP1, 0x80, 0x8 ;  /* 0x000000000008781c */ /* 0x000fe20003f0f018 */
[----:B------:R-:W-:Y:S06]  /*6450*/  UP2UR UR4, UPR, URZ, 0x2 ;  /* 0x00000002ff047883 */ /* 0x000fec0008000000 */
[----:B------:R-:W-:Y:S06]  /*6460*/  IMAD.U32 R70, RZ, RZ, UR4 ;  /* 0x00000004ff467e24 */ /* 0x000fec000f8e00ff */
        /* <DEDUP_REMOVED lines=13> */
[----:B------:R-:W3:Y:S01]  /*6540*/  LDCU UR12, c[0x0][0xb20] ;  /* 0x00016400ff0c77ac */ /* 0x000ee20008000800 */
[----:B-1----:R-:W-:Y:S02]  /*6550*/  UIMAD.WIDE.U32 UR4, UR53, UR59, URZ ;  /* 0x0000003b350472a5 */ /* 0x002fe4000f8e00ff */
[----:B------:R-:W-:Y:S02]  /*6560*/  UIMAD.WIDE.U32 UR6, UR62, UR56, URZ ;  /* 0x000000383e0672a5 */ /* 0x000fe4000f8e00ff */
[----:B------:R-:W-:Y:S02]  /*6570*/  UISETP.NE.AND UP0, UPT, UR58, 0x1, UPT ;  /* 0x000000013a00788c */ /* 0x000fe4000bf05270 */
[----:B------:R-:W-:Y:S02]  /*6580*/  UIMAD.WIDE.U32 UR8, UR37, UR59, URZ ;  /* 0x0000003b250872a5 */ /* 0x000fe4000f8e00ff */
[----:B------:R-:W-:Y:S02]  /*6590*/  UIMAD.WIDE.U32 UR10, UR38, UR56, URZ ;  /* 0x00000038260a72a5 */ /* 0x000fe4000f8e00ff */
[----:B------:R-:W-:Y:S02]  /*65a0*/  UISETP.NE.AND UP1, UPT, UR42, 0x1, UPT ;  /* 0x000000012a00788c */ /* 0x000fe4000bf25270 */
[----:B------:R-:W-:Y:S01]  /*65b0*/  UISETP.NE.AND UP2, UPT, UR45, 0x1, UPT ;  /* 0x000000012d00788c */ /* 0x000fe2000bf45270 */
[----:B------:R-:W-:Y:S02]  /*65c0*/  UMOV UR4, UR5 ;  /* 0x0000000500047c82 */ /* 0x000fe40008000000 */
[----:B---3--:R-:W-:Y:S03]  /*65d0*/  USHF.R.U32.HI UR5, URZ, UR12, UR4 ;  /* 0x0000000cff057299 */ /* 0x008fe60008011604 */
[----:B------:R-:W-:Y:S02]  /*65e0*/  UMOV UR4, UR7 ;  /* 0x0000000700047c82 */ /* 0x000fe40008000000 */
[----:B------:R-:W-:Y:S02]  /*65f0*/  USHF.R.U32.HI UR7, URZ, UR57, UR4 ;  /* 0x00000039ff077299 */ /* 0x000fe40008011604 */
[----:B------:R-:W-:Y:S02]  /*6600*/  USEL UR4, UR53, UR5, !UP0 ;  /* 0x0000000535047287 */ /* 0x000fe4000c000000 */
[----:B------:R-:W-:Y:S01]  /*6610*/  USEL UR7, UR62, UR7, !UP1 ;  /* 0x000000073e077287 */ /* 0x000fe2000c800000 */
[----:B------:R-:W-:Y:S01]  /*6620*/  UMOV UR5, UR9 ;  /* 0x0000000900057c82 */ /* 0x000fe20008000000 */
[----:B------:R-:W-:Y:S02]  /*6630*/  UIMAD.WIDE.U32 UR8, UR4, UR40, URZ ;  /* 0x00000028040872a5 */ /* 0x000fe4000f8e00ff */
[----:B------:R-:W-:Y:S03]  /*6640*/  USHF.R.U32.HI UR6, URZ, UR12, UR5 ;  /* 0x0000000cff067299 */ /* 0x000fe60008011605 */
[----:B------:R-:W-:Y:S01]  /*6650*/  UMOV UR5, UR11 ;  /* 0x0000000b00057c82 */ /* 0x000fe20008000000 */
[----:B------:R-:W-:Y:S02]  /*6660*/  UIMAD.WIDE.U32 UR10, UR7, UR40, URZ ;  /* 0x00000028070a72a5 */ /* 0x000fe4000f8e00ff */
[----:B------:R-:W-:Y:S02]  /*6670*/  USHF.R.U32.HI UR12, URZ, UR57, UR5 ;  /* 0x00000039ff0c7299 */ /* 0x000fe40008011605 */
[----:B------:R-:W-:Y:S01]  /*6680*/  USEL UR6, UR37, UR6, !UP0 ;  /* 0x0000000625067287 */ /* 0x000fe2000c000000 */
[----:B------:R-:W-:Y:S02]  /*6690*/  UMOV UR5, UR9 ;  /* 0x0000000900057c82 */ /* 0x000fe40008000000 */
[----:B------:R-:W-:Y:S01]  /*66a0*/  UMOV UR10, UR11 ;  /* 0x0000000b000a7c82 */ /* 0x000fe20008000000 */
[----:B------:R-:W-:Y:S02]  /*66b0*/  @UP2 USHF.R.U32.HI UR4, URZ, UR41, UR5 ;  /* 0x00000029ff042299 */ /* 0x000fe40008011605 */
[----:B------:R-:W-:Y:S02]  /*66c0*/  @UP2 USHF.R.U32.HI UR7, URZ, UR41, UR10 ;  /* 0x00000029ff072299 */ /* 0x000fe4000801160a */
[----:B------:R-:W-:Y:S02]  /*66d0*/  UIMAD UR4, UR45, UR4, URZ ;  /* 0x000000042d0472a4 */ /* 0x000fe4000f8e02ff */
        /* <DEDUP_REMOVED lines=8> */
[----:B------:R-:W-:Y:S02]  /*6760*/  USEL UR11, UR6, UR4, !UP2 ;  /* 0x00000004060b7287 */ /* 0x000fe4000d000000 */
[----:B------:R-:W-:Y:S02]  /*6770*/  UIADD3 UR8, UPT, UPT, -UR5, URZ, URZ ;  /* 0x000000ff05087290 */ /* 0x000fe4000fffe1ff */
[----:B------:R-:W-:Y:S01]  /*6780*/  UIADD3 UR10, UPT, UPT, -UR11, URZ, URZ ;  /* 0x000000ff0b0a7290 */ /* 0x000fe2000fffe1ff */
[----:B------:R-:W-:Y:S01]  /*6790*/  @!UP0 UMOV UR4, UR9 ;  /* 0x0000000900048c82 */ /* 0x000fe20008000000 */
[----:B------:R-:W-:Y:S02]  /*67a0*/  UIADD3 UR9, UPT, UPT, -UR6, URZ, URZ ;  /* 0x000000ff06097290 */ /* 0x000fe4000fffe1ff */
[----:B------:R-:W-:Y:S02]  /*67b0*/  @!UP0 USHF.R.U32.HI UR4, URZ, UR41, UR4 ;  /* 0x00000029ff048299 */ /* 0x000fe40008011604 */
[----:B------:R-:W-:Y:S02]  /*67c0*/  UIMAD UR10, UR45, UR10, UR6 ;  /* 0x0000000a2d0a72a4 */ /* 0x000fe4000f8e0206 */
[----:B------:R-:W-:Y:S04]  /*67d0*/  @!UP0 USEL UR4, UR5, UR4, !UP2 ;  /* 0x0000000405048287 */ /* 0x000fe8000d000000 */
[----:B------:R-:W-:Y:S02]  /*67e0*/  @!UP0 UIMAD UR10, UR7, UR10, UR4 ;  /* 0x0000000a070a82a4 */ /* 0x000fe4000f8e0204 */
[----:B------:R-:W-:Y:S02]  /*67f0*/  @!UP0 UIADD3 UR11, UPT, UPT, UR11, -UR4, URZ ;  /* 0x800000040b0b8290 */ /* 0x000fe4000fffe0ff */
[----:B------:R-:W-:Y:S02]  /*6800*/  UIMAD UR7, UR42, UR8, UR38 ;  /* 0x000000082a0772a4 */ /* 0x000fe4000f8e0226 */
[----:B------:R-:W-:Y:S02]  /*6810*/  @!UP0 UIMAD UR6, UR11, UR45, UR5 ;  /* 0x0000002d0b0682a4 */ /* 0x000fe4000f8e0205 */
[----:B------:R-:W-:Y:S01]  /*6820*/  UIMAD UR4, UR58, UR9, UR37 ;  /* 0x000000093a0472a4 */ /* 0x000fe2000f8e0225 */
[----:B------:R-:W-:Y:S02]  /*6830*/  @!UP0 UMOV UR5, UR10 ;  /* 0x0000000a00058c82 */ /* 0x000fe40008000000 */
[----:B------:R-:W-:Y:S02]  /*6840*/  UIMAD UR38, UR5, UR42, UR7 ;  /* 0x0000002a052672a4 */ /* 0x000fe4000f8e0207 */
[----:B------:R-:W-:Y:S11]  /*6850*/  UIMAD UR37, UR6, UR58, UR4 ;  /* 0x0000003a062572a4 */ /* 0x000ff6000f8e0204 */
[----:B------:R-:W-:Y:S01]  /*6860*/  @!UPT UIADD3 URZ, UPT, UPT, URZ, URZ, URZ ;  /* 0x000000fffffff290 */ /* 0x000fe2000fffe0ff */
.L_x_110:
[----:B-1----:R-:W-:Y:S01]  /*6870*/  UISETP.NE.AND UP0, UPT, UR39, 0x1, UPT ;  /* 0x000000012700788c */ /* 0x002fe2000bf05270 */
[----:B------:R-:W-:Y:S01]  /*6880*/  LOP3.LUT P0, RZ, R59, 0x1b0, RZ, 0xc0, !PT ;  /* 0x000001b03bff7812 */ /* 0x000fe2000780c0ff */
[----:B------:R-:W-:Y:S01]  /*6890*/  USHF.L.U32 UR50, UR16, 0x7, URZ ;  /* 0x0000000710327899 */ /* 0x000fe200080006ff */
[----:B------:R-:W-:Y:S01]  /*68a0*/  BSSY.RECONVERGENT B6, `(.L_x_111) ;  /* 0x0000034000067945 */ /* 0x000fe20003800200 */
[----:B------:R-:W-:Y:S01]  /*68b0*/  USHF.L.U32 UR49, UR20, 0x7, URZ ;  /* 0x0000000714317899 */ /* 0x000fe200080006ff */
[----:B------:R-:W-:Y:S06]  /*68c0*/  IADD3 R61, PT, PT, R61, 0x1, RZ ;  /* 0x000000013d3d7810 */ /* 0x000fec0007ffe0ff */
[----:B------:R-:W1:Y:S01]  /*68d0*/  @!UP0 LDCU.128 UR12, c[0x0][0xb10] ;  /* 0x00016200ff0c87ac */ /* 0x000e620008000c00 */
[----:B------:R-:W3:Y:S01]  /*68e0*/  @!UP0 LDCU UR5, c[0x0][0xb0c] ;  /* 0x00016180ff0587ac */ /* 0x000ee20008000800 */
[----:B------:R-:W4:Y:S01]  /*68f0*/  @!UP0 LDCU UR10, c[0x0][0xb20] ;  /* 0x00016400ff0a87ac */ /* 0x000f220008000800 */
[----:B-1----:R-:W-:Y:S02]  /*6900*/  UIMAD.WIDE.U32 UR8, UR38, UR12, URZ ;  /* 0x0000000c260872a5 */ /* 0x002fe4000f8e00ff */
[----:B------:R-:W-:Y:S02]  /*6910*/  UIMAD.WIDE.U32 UR6, UR37, UR15, URZ ;  /* 0x0000000f250672a5 */ /* 0x000fe4000f8e00ff */
[----:B------:R-:W-:Y:S03]  /*6920*/  @!UP0 UISETP.NE.AND UP1, UPT, UR14, 0x1, UPT ;  /* 0x000000010e00888c */ /* 0x000fe6000bf25270 */
[----:B------:R-:W-:Y:S01]  /*6930*/  @!UP0 UMOV UR4, UR9 ;  /* 0x0000000900048c82 */ /* 0x000fe20008000000 */
[----:B---3--:R-:W-:Y:S02]  /*6940*/  @!UP0 UISETP.NE.AND UP2, UPT, UR5, 0x1, UPT ;  /* 0x000000010500888c */ /* 0x008fe4000bf45270 */
[----:B------:R-:W-:Y:S01]  /*6950*/  @!UP0 USHF.R.U32.HI UR4, URZ, UR13, UR4 ;  /* 0x0000000dff048299 */ /* 0x000fe20008011604 */
[----:B------:R-:W-:Y:S02]  /*6960*/  @!UP0 UMOV UR6, UR7 ;  /* 0x0000000700068c82 */ /* 0x000fe40008000000 */
[----:B----4-:R-:W-:Y:S02]  /*6970*/  @!UP0 USHF.R.U32.HI UR6, URZ, UR10, UR6 ;  /* 0x0000000aff068299 */ /* 0x010fe40008011606 */
[----:B------:R-:W-:Y:S02]  /*6980*/  @!UP0 USEL UR7, UR38, UR4, !UP2 ;  /* 0x0000000426078287 */ /* 0x000fe4000d000000 */
[----:B------:R-:W-:Y:S04]  /*6990*/  @!UP0 USEL UR6, UR37, UR6, !UP1 ;  /* 0x0000000625068287 */ /* 0x000fe8000c800000 */
[----:B------:R-:W-:Y:S02]  /*69a0*/  @!UP0 UIADD3 UR4, UPT, UPT, -UR7, UR6, URZ ;  /* 0x0000000607048290 */ /* 0x000fe4000fffe1ff */
[----:B------:R-:W-:Y:S02]  /*69b0*/  @!UP0 UIADD3 UR6, UPT, UPT, UR7, -UR6, URZ ;  /* 0x8000000607068290 */ /* 0x000fe4000fffe0ff */
[----:B------:R-:W-:Y:S02]  /*69c0*/  @!UP0 UIMAD UR38, UR4, UR5, UR38 ;  /* 0x00000005042682a4 */ /* 0x000fe4000f8e0226 */
[----:B------:R-:W-:Y:S01]  /*69d0*/  @!UP0 UIMAD UR37, UR6, UR14, UR37 ;  /* 0x0000000e062582a4 */ /* 0x000fe2000f8e0225 */
[----:B------:R-:W-:Y:S11]  /*69e0*/  @!P0 BRA `(.L_x_112) ;  /* 0x00000000007c8947 */ /* 0x000ff60003800000 */
[----:B------:R-:W1:Y:S01]  /*69f0*/  LDCU.64 UR8, c[0x4][0x80] ;  /* 0x01001000ff0877ac */ /* 0x000e620008000a00 */
[----:B------:R-:W-:Y:S01]  /*6a00*/  MOV R2, 0x0 ;  /* 0x0000000000027802 */ /* 0x000fe20000000f00 */
[----:B------:R-:W-:Y:S02]  /*6a10*/  HFMA2 R12, -RZ, RZ, 0, 5.9604644775390625e-08 ;  /* 0x00000001ff0c7431 */ /* 0x000fe400000001ff */
[----:B------:R-:W-:Y:S01]  /*6a20*/  IMAD.MOV.U32 R8, RZ, RZ, 0x70 ;  /* 0x00000070ff087424 */ /* 0x000fe200078e00ff */
[----:B------:R3:W4:Y:S01]  /*6a30*/  LDC.64 R14, c[0x4][R2] ;  /* 0x01000000020e7b82 */ /* 0x0007220000000a00 */
[----:B------:R-:W2:Y:S01]  /*6a40*/  LDCU.64 UR6, c[0x4][0x88] ;  /* 0x01001100ff0677ac */ /* 0x000ea20008000a00 */
[----:B------:R-:W-:Y:S01]  /*6a50*/  IMAD.MOV.U32 R13, RZ, RZ, RZ ;  /* 0x000000ffff0d7224 */ /* 0x000fe200078e00ff */
[----:B------:R-:W2:Y:S01]  /*6a60*/  LDCU.64 UR4, c[0x4][0x8] ;  /* 0x01000100ff0477ac */ /* 0x000ea20008000a00 */
[----:B-1----:R-:W-:Y:S01]  /*6a70*/  MOV R5, UR9 ;  /* 0x0000000900057c02 */ /* 0x002fe20008000f00 */
[----:B------:R-:W-:Y:S01]  /*6a80*/  IMAD.U32 R4, RZ, RZ, UR8 ;  /* 0x00000008ff047e24 */ /* 0x000fe2000f8e00ff */
[----:B--2---:R-:W-:Y:S01]  /*6a90*/  MOV R7, UR7 ;  /* 0x0000000700077c02 */ /* 0x004fe20008000f00 */
[----:B------:R-:W-:Y:S01]  /*6aa0*/  IMAD.U32 R6, RZ, RZ, UR6 ;  /* 0x00000006ff067e24 */ /* 0x000fe2000f8e00ff */
[----:B------:R-:W-:Y:S01]  /*6ab0*/  MOV R11, UR5 ;  /* 0x00000005000b7c02 */ /* 0x000fe20008000f00 */
[----:B------:R-:W-:Y:S02]  /*6ac0*/  IMAD.U32 R10, RZ, RZ, UR4 ;  /* 0x00000004ff0a7e24 */ /* 0x000fe4000f8e00ff */
[----:B------:R-:W-:Y:S07]  /*6ad0*/  LEPC R20, `(.L_x_113) ;  /* 0x000000001014794e */ /* 0x000fee0000000000 */
[----:B---345:R-:W-:Y:S05]  /*6ae0*/  CALL.ABS.NOINC R14 ;  /* 0x000000000e007343 */ /* 0x038fea0003c00000 */
.L_x_113:
[----:B------:R-:W1:Y:S01]  /*6af0*/  LDCU.64 UR8, c[0x4][0x80] ;  /* 0x01001000ff0877ac */ /* 0x000e620008000a00 */
[----:B------:R-:W2:Y:S01]  /*6b00*/  LDC.64 R2, c[0x4][R2] ;  /* 0x0100000002027b82 */ /* 0x000ea20000000a00 */
[----:B------:R-:W-:Y:S02]  /*6b10*/  HFMA2 R12, -RZ, RZ, 0, 5.9604644775390625e-08 ;  /* 0x00000001ff0c7431 */ /* 0x000fe400000001ff */
[----:B------:R-:W-:Y:S02]  /*6b20*/  IMAD.MOV.U32 R8, RZ, RZ, 0x70 ;  /* 0x00000070ff087424 */ /* 0x000fe400078e00ff */
[----:B------:R-:W-:Y:S01]  /*6b30*/  IMAD.MOV.U32 R13, RZ, RZ, RZ ;  /* 0x000000ffff0d7224 */ /* 0x000fe200078e00ff */
[----:B------:R-:W3:Y:S01]  /*6b40*/  LDCU.64 UR6, c[0x4][0x88] ;  /* 0x01001100ff0677ac */ /* 0x000ee20008000a00 */
[----:B------:R-:W4:Y:S01]  /*6b50*/  LDCU.64 UR4, c[0x4][0x8] ;  /* 0x01000100ff0477ac */ /* 0x000f220008000a00 */
[----:B-1----:R-:W-:Y:S02]  /*6b60*/  MOV R4, UR8 ;  /* 0x0000000800047c02 */ /* 0x002fe40008000f00 */
[----:B------:R-:W-:Y:S02]  /*6b70*/  MOV R5, UR9 ;  /* 0x0000000900057c02 */ /* 0x000fe40008000f00 */
[----:B---3--:R-:W-:Y:S01]  /*6b80*/  MOV R7, UR7 ;  /* 0x0000000700077c02 */ /* 0x008fe20008000f00 */
[----:B------:R-:W-:Y:S01]  /*6b90*/  IMAD.U32 R6, RZ, RZ, UR6 ;  /* 0x00000006ff067e24 */ /* 0x000fe2000f8e00ff */
[----:B----4-:R-:W-:Y:S01]  /*6ba0*/  MOV R11, UR5 ;  /* 0x00000005000b7c02 */ /* 0x010fe20008000f00 */
[----:B------:R-:W-:Y:S02]  /*6bb0*/  IMAD.U32 R10, RZ, RZ, UR4 ;  /* 0x00000004ff0a7e24 */ /* 0x000fe4000f8e00ff */
[----:B------:R-:W-:Y:S07]  /*6bc0*/  LEPC R20, `(.L_x_112) ;  /* 0x000000001014794e */ /* 0x000fee0000000000 */
[----:B--2---:R-:W-:Y:S05]  /*6bd0*/  CALL.ABS.NOINC R2 ;  /* 0x0000000002007343 */ /* 0x004fea0003c00000 */
.L_x_112:
[----:B------:R-:W-:Y:S05]  /*6be0*/  BSYNC.RECONVERGENT B6 ;  /* 0x0000000000067941 */ /* 0x000fea0003800200 */
.L_x_111:
[----:B------:R-:W-:Y:S02]  /*6bf0*/  ISETP.NE.U32.AND P0, PT, RZ, UR60, PT ;  /* 0x0000003cff007c0c */ /* 0x000fe4000bf05070 */
[C---:B------:R-:W-:Y:S02]  /*6c00*/  ISETP.NE.U32.AND P1, PT, R54.reuse, RZ, PT ;  /* 0x000000ff3600720c */ /* 0x040fe40003f25070 */
[----:B------:R-:W-:Y:S02]  /*6c10*/  ISETP.NE.U32.AND P4, PT, R54, RZ, PT ;  /* 0x000000ff3600720c */ /* 0x000fe40003f85070 */
[----:B------:R-:W-:Y:S02]  /*6c20*/  ISETP.NE.AND.EX P0, PT, RZ, UR61, PT, P0 ;  /* 0x0000003dff007c0c */ /* 0x000fe4000bf05300 */
[C---:B------:R-:W-:Y:S02]  /*6c30*/  ISETP.NE.AND.EX P1, PT, R55.reuse, RZ, PT, P1 ;  /* 0x000000ff3700720c */ /* 0x040fe40003f25310 */
[----:B------:R-:W-:Y:S02]  /*6c40*/  ISETP.NE.AND.EX P4, PT, R55, RZ, P0, P4 ;  /* 0x000000ff3700720c */ /* 0x000fe40000785340 */
[----:B------:R-:W-:Y:S02]  /*6c50*/  ISETP.NE.U32.AND P5, PT, R50, RZ, PT ;  /* 0x000000ff3200720c */ /* 0x000fe40003fa5070 */
[----:B------:R-:W-:Y:S02]  /*6c60*/  ISETP.NE.U32.AND P3, PT, RZ, UR60, PT ;  /* 0x0000003cff007c0c */ /* 0x000fe4000bf65070 */
[----:B------:R-:W-:Y:S02]  /*6c70*/  PLOP3.LUT P2, PT, PT, PT, PT, 0x8, 0x80 ;  /* 0x000000000080781c */ /* 0x000fe40003f4e170 */
[----:B------:R-:W-:Y:S02]  /*6c80*/  ISETP.NE.AND.EX P5, PT, R51, RZ, PT, P5 ;  /* 0x000000ff3300720c */ /* 0x000fe40003fa5350 */
[----:B------:R-:W-:Y:S03]  /*6c90*/  ISETP.NE.AND.EX P3, PT, RZ, UR61, PT, P3 ;  /* 0x0000003dff007c0c */ /* 0x000fe6000bf65330 */
[----:B------:R-:W-:Y:S01]  /*6ca0*/  @!P4 PLOP3.LUT P2, PT, P1, PT, PT, 0x80, 0x8 ;  /* 0x000000000008c81c */ /* 0x000fe20000f4f070 */
[----:B------:R-:W-:Y:S01]  /*6cb0*/  @!UPT UIADD3 URZ, UPT, UPT, URZ, URZ, URZ ;  /* 0x000000fffffff290 */ /* 0x000fe2000fffe0ff */
[----:B------:R-:W-:Y:S11]  /*6cc0*/  @!P1 BRA `(.L_x_114) ;  /* 0x0000000000309947 */ /* 0x000ff60003800000 */
[----:B------:R-:W-:Y:S01]  /*6cd0*/  ISETP.NE.U32.AND P0, PT, R52, RZ, PT ;  /* 0x000000ff3400720c */ /* 0x000fe20003f05070 */
[----:B------:R-:W1:Y:S01]  /*6ce0*/  LDCU.64 UR4, c[0x0][0x358] ;  /* 0x00006b00ff0477ac */ /* 0x000e620008000a00 */
[----:B------:R-:W-:Y:S02]  /*6cf0*/  IMAD.MOV.U32 R26, RZ, RZ, 0x1 ;  /* 0x00000001ff1a7424 */ /* 0x000fe400078e00ff */
[----:B------:R-:W-:Y:S11]  /*6d00*/  ISETP.NE.AND.EX P0, PT, R53, RZ, PT, P0 ;  /* 0x000000ff3500720c */ /* 0x000ff60003f05300 */
[----:B------:R-:W-:Y:S02]  /*6d10*/  @!UPT UIADD3 URZ, UPT, UPT, URZ, URZ, URZ ;  /* 0x000000fffffff290 */ /* 0x000fe4000fffe0ff */
[----:B------:R-:W3:Y:S01]  /*6d20*/  @P0 LDC.64 R2, c[0x0][0x888] ;  /* 0x00022200ff020b82 */ /* 0x000ee20000000a00 */
[----:B--2---:R-:W-:Y:S04]  /*6d30*/  @P0 IMAD R0, R54, UR36, RZ ;  /* 0x0000002436000c24 */ /* 0x004fe8000f8e02ff */
[----:B---3--:R-:W-:Y:S04]  /*6d40*/  @P0 IMAD.WIDE R2, R0, 0x4, R2 ;  /* 0x0000000400020825 */ /* 0x008fe800078e0202 */
[----:B------:R-:W-:Y:S01]  /*6d50*/  HFMA2 R0, -RZ, RZ, 0, 5.9604644775390625e-08 ;  /* 0x00000001ff007431 */ /* 0x000fe200000001ff */
[----:B-1---5:R1:W5:Y:S04]  /*6d60*/  @P0 LDG.E R27, desc[UR4][R2.64] ;  /* 0x00000004021b0981 */ /* 0x022368000c1e1900 */
[----:B------:R-:W-:Y:S01]  /*6d70*/  @!P0 PRMT R26, R0, 0x7610, R26 ;  /* 0x00007610001a8816 */ /* 0x000fe2000000001a */
[----:B-1----:R-:W3:Y:S06]  /*6d80*/  @!P0 LDC R27, c[0x0][0x880] ;  /* 0x00022000ff1b8b82 */ /* 0x002eec0000000800 */
.L_x_114:
[----:B------:R-:W-:Y:S05]  /*6d90*/  @!P5 BRA `(.L_x_115) ;  /* 0x000000000024d947 */ /* 0x000fea0003800000 */
[----:B------:R-:W-:Y:S01]  /*6da0*/  ISETP.NE.U32.AND P0, PT, R48, RZ, PT ;  /* 0x000000ff3000720c */ /* 0x000fe20003f05070 */
[----:B------:R-:W1:Y:S03]  /*6db0*/  LDCU.64 UR4, c[0x0][0x358] ;  /* 0x00006b00ff0477ac */ /* 0x000e660008000a00 */
[----:B------:R-:W-:Y:S11]  /*6dc0*/  ISETP.NE.AND.EX P0, PT, R49, RZ, PT, P0 ;  /* 0x000000ff3100720c */ /* 0x000ff60003f05300 */
[----:B------:R-:W-:Y:S02]  /*6dd0*/  @!UPT UIADD3 URZ, UPT, UPT, URZ, URZ, URZ ;  /* 0x000000fffffff290 */ /* 0x000fe4000fffe0ff */
[----:B------:R-:W4:Y:S01]  /*6de0*/  @P0 LDC.64 R2, c[0x0][0x8a8] ;  /* 0x00022a00ff020b82 */ /* 0x000f220000000a00 */
[----:B--2---:R-:W-:Y:S04]  /*6df0*/  @P0 IMAD R0, R50, UR36, RZ ;  /* 0x0000002432000c24 */ /* 0x004fe8000f8e02ff */
[----:B----4-:R-:W-:Y:S05]  /*6e00*/  @P0 IMAD.WIDE R2, R0, 0x4, R2 ;  /* 0x0000000400020825 */ /* 0x010fea00078e0202 */
[----:B-1---5:R1:W5:Y:S02]  /*6e10*/  @P0 LDG.E R24, desc[UR4][R2.64] ;  /* 0x0000000402180981 */ /* 0x022364000c1e1900 */
[----:B-1----:R-:W4:Y:S02]  /*6e20*/  @!P0 LDC R24, c[0x0][0x8a0] ;  /* 0x00022800ff188b82 */ /* 0x002f240000000800 */
.L_x_115:
[----:B---3-5:R-:W-:Y:S01]  /*6e30*/  FSETP.NEU.AND P0, PT, R27, RZ, PT ;  /* 0x000000ff1b00720b */ /* 0x028fe20003f0d000 */
[----:B------:R-:W-:Y:S01]  /*6e40*/  BSSY B1, `(.L_x_116) ;  /* 0x0000037000017945 */ /* 0x000fe20003800000 */
[----:B------:R-:W-:Y:S01]  /*6e50*/  SEL R3, RZ, 0xffffffff, P3 ;  /* 0xffffffffff037807 */ /* 0x000fe20001800000 */
[----:B------:R-:W-:Y:S01]  /*6e60*/  IMAD.MOV.U32 R75, RZ, RZ, 0x1 ;  /* 0x00000001ff4b7424 */ /* 0x000fe200078e00ff */
[----:B------:R-:W-:Y:S01]  /*6e70*/  @!P4 LOP3.LUT P3, RZ, R26, 0xff, RZ, 0xc0, !PT ;  /* 0x000000ff1affc812 */ /* 0x000fe2000786c0ff */
[----:B------:R-:W-:Y:S01]  /*6e80*/  IMAD R25, R22, 0x80, R23 ;  /* 0x0000008016197824 */ /* 0x000fe200078e0217 */
[----:B--2---:R-:W-:Y:S01]  /*6e90*/  @!P4 SEL R0, RZ, 0xffffffff, P0 ;  /* 0xffffffffff00c807 */ /* 0x004fe20000000000 */
[----:B------:R-:W-:Y:S01]  /*6ea0*/  IMAD R62, R68, -0x10, R66 ;  /* 0xfffffff0443e7824 */ /* 0x000fe200078e0242 */
[----:B------:R-:W-:Y:S01]  /*6eb0*/  LEA R72, R22, UR43, 0x3 ;  /* 0x0000002b16487c11 */ /* 0x000fe2000f8e18ff */
[----:B------:R-:W-:Y:S01]  /*6ec0*/  IMAD.MOV.U32 R74, RZ, RZ, RZ ;  /* 0x000000ffff4a7224 */ /* 0x000fe200078e00ff */
[C---:B------:R-:W-:Y:S02]  /*6ed0*/  @P2 SEL R0, R3.reuse, R0, !P3 ;  /* 0x0000000003002207 */ /* 0x040fe40005800000 */
[----:B------:R-:W-:Y:S02]  /*6ee0*/  CS2R R46, SRZ ;  /* 0x00000000002e7805 */ /* 0x000fe4000001ff00 */
[----:B------:R-:W-:Y:S02]  /*6ef0*/  SEL R2, RZ, 0xffffffff, P0 ;  /* 0xffffffffff027807 */ /* 0x000fe40000000000 */
[----:B------:R-:W-:Y:S02]  /*6f00*/  CS2R R44, SRZ ;  /* 0x00000000002c7805 */ /* 0x000fe4000001ff00 */
[----:B------:R-:W-:Y:S02]  /*6f10*/  @!P4 LOP3.LUT R0, R0, 0x1, RZ, 0xc0, !PT ;  /* 0x000000010000c812 */ /* 0x000fe400078ec0ff */
[----:B------:R-:W-:Y:S02]  /*6f20*/  CS2R R42, SRZ ;  /* 0x00000000002a7805 */ /* 0x000fe4000001ff00 */
[----:B------:R-:W-:Y:S02]  /*6f30*/  CS2R R40, SRZ ;  /* 0x0000000000287805 */ /* 0x000fe4000001ff00 */
[----:B------:R-:W-:Y:S02]  /*6f40*/  CS2R R38, SRZ ;  /* 0x0000000000267805 */ /* 0x000fe4000001ff00 */
[----:B------:R-:W-:Y:S02]  /*6f50*/  ISETP.NE.U32.OR P5, PT, R0, 0x1, P4 ;  /* 0x000000010000780c */ /* 0x000fe400027a5470 */
[----:B------:R-:W-:Y:S02]  /*6f60*/  CS2R R36, SRZ ;  /* 0x0000000000247805 */ /* 0x000fe4000001ff00 */
[----:B------:R-:W-:Y:S02]  /*6f70*/  LOP3.LUT P4, R60, R26, 0xff, RZ, 0xc0, !PT ;  /* 0x000000ff1a3c7812 */ /* 0x000fe4000788c0ff */
[----:B------:R-:W-:Y:S02]  /*6f80*/  CS2R R34, SRZ ;  /* 0x0000000000227805 */ /* 0x000fe4000001ff00 */
[----:B------:R-:W-:Y:S02]  /*6f90*/  P2R R71, PR, RZ, 0x20 ;  /* 0x00000020ff477803 */ /* 0x000fe40000000000 */
[----:B------:R-:W-:Y:S02]  /*6fa0*/  CS2R R32, SRZ ;  /* 0x0000000000207805 */ /* 0x000fe4000001ff00 */
[----:B------:R-:W-:Y:S04]  /*6fb0*/  @P1 SEL R2, R3, R2, !P4 ;  /* 0x0000000203021207 */ /* 0x000fe80006000000 */
[----:B------:R-:W-:Y:S02]  /*6fc0*/  LOP3.LUT R2, R2, 0x1, RZ, 0xc0, !PT ;  /* 0x0000000102027812 */ /* 0x000fe400078ec0ff */
[----:B------:R-:W-:Y:S02]  /*6fd0*/  @P5 SHF.L.U32 R0, RZ, 0x1f, RZ ;  /* 0x0000001fff005819 */ /* 0x000fe400000006ff */
[----:B------:R-:W-:Y:S02]  /*6fe0*/  ISETP.NE.U32.AND P0, PT, R2, 0x1, PT ;  /* 0x000000010200780c */ /* 0x000fe40003f05070 */
[----:B------:R1:W2:Y:S02]  /*6ff0*/  @P5 SYNCS.PHASECHK.TRANS64.TRYWAIT P3, [UR43+0x80], R0 ;  /* 0x00008000ff0055a7 */ /* 0x0002a4000806112b */
[----:B------:R-:W-:Y:S02]  /*7000*/  P2R R76, PR, RZ, 0x1 ;  /* 0x00000001ff4c7803 */ /* 0x000fe40000000000 */
[----:B-1----:R-:W-:Y:S04]  /*7010*/  SHF.L.U32 R0, R64, 0x1f, RZ ;  /* 0x0000001f40007819 */ /* 0x002fe800000006ff */
[----:B------:R1:W3:Y:S01]  /*7020*/  SYNCS.PHASECHK.TRANS64.TRYWAIT P2, [R72+URZ+0xf0], R0 ;  /* 0x0000f000480075a7 */ /* 0x0002e200080411ff */
[----:B--2---:R-:W-:Y:S01]  /*7030*/  @P5 SEL R75, RZ, 0x1, !P3 ;  /* 0x00000001ff4b5807 */ /* 0x004fe20005800000 */
[----:B-1----:R-:W-:Y:S06]  /*7040*/  @!P5 BRA `(.L_x_117) ;  /* 0x000000000058d947 */ /* 0x002fec0003800000 */
[----:B------:R-:W-:Y:S01]  /*7050*/  IMAD.MOV.U32 R46, RZ, RZ, RZ ;  /* 0x000000ffff2e7224 */ /* 0x000fe200078e00ff */
[----:B------:R-:W-:Y:S01]  /*7060*/  ISETP.NE.AND P0, PT, R75, RZ, PT ;  /* 0x000000ff4b00720c */ /* 0x000fe20003f05270 */
[----:B------:R-:W-:Y:S01]  /*7070*/  BSSY B0, `(.L_x_118) ;  /* 0x000000c000007945 */ /* 0x000fe20003800000 */
[----:B------:R-:W-:Y:S02]  /*7080*/  CS2R R34, SRZ ;  /* 0x0000000000227805 */ /* 0x000fe4000001ff00 */
[----:B------:R-:W-:Y:S02]  /*7090*/  CS2R R32, SRZ ;  /* 0x0000000000207805 */ /* 0x000fe4000001ff00 */
[----:B------:R-:W-:Y:S02]  /*70a0*/  CS2R R38, SRZ ;  /* 0x0000000000267805 */ /* 0x000fe4000001ff00 */
[----:B------:R-:W-:Y:S02]  /*70b0*/  CS2R R36, SRZ ;  /* 0x0000000000247805 */ /* 0x000fe4000001ff00 */
[----:B------:R-:W-:Y:S02]  /*70c0*/  CS2R R42, SRZ ;  /* 0x00000000002a7805 */ /* 0x000fe4000001ff00 */
[----:B------:R-:W-:Y:S02]  /*70d0*/  CS2R R40, SRZ ;  /* 0x0000000000287805 */ /* 0x000fe4000001ff00 */
[----:B------:R-:W-:Y:S01]  /*70e0*/  CS2R R44, SRZ ;  /* 0x00000000002c7805 */ /* 0x000fe2000001ff00 */
[----:B------:R-:W-:Y:S06]  /*70f0*/  @P0 BRA `(.L_x_119) ;  /* 0x00000000000c0947 */ /* 0x000fec0003800000 */
[----:B------:R-:W-:Y:S04]  /*7100*/  SHF.L.U32 R3, RZ, 0x1f, RZ ;  /* 0x0000001fff037819 */ /* 0x000fe800000006ff */
[----:B------:R-:W1:Y:S02]  /*7110*/  SYNCS.PHASECHK.TRANS64.TRYWAIT P0, [UR43+0x80], R3 ;  /* 0x00008003ff0075a7 */ /* 0x000e64000800112b */
[----:B-1----:R-:W-:Y:S05]  /*7120*/  @!P0 BRA `(.L_x_120) ;  /* 0x0000004c00208947 */ /* 0x002fea0003800000 */
.L_x_119:
[----:B------:R-:W-:Y:S05]  /*7130*/  BSYNC B0 ;  /* 0x0000000000007941 */ /* 0x000fea0003800000 */
.L_x_118:
[----:B------:R-:W-:Y:S01]  /*7140*/  ISETP.NE.AND P0, PT, R76, RZ, PT ;  /* 0x000000ff4c00720c */ /* 0x000fe20003f05270 */
[----:B------:R-:W-:Y:S11]  /*7150*/  HFMA2 R74, -RZ, RZ, 0, 5.9604644775390625e-08 ;  /* 0x00000001ff4a7431 */ /* 0x000ff600000001ff */
[----:B------:R-:W-:Y:S01]  /*7160*/  @!UPT UIADD3 URZ, UPT, UPT, URZ, URZ, URZ ;  /* 0x000000fffffff290 */ /* 0x000fe2000fffe0ff */
[----:B------:R2:W1:Y:S04]  /*7170*/  @P0 LDS.128 R32, [R67] ;  /* 0x0000000043200984 */ /* 0x0004680000000c00 */
[----:B------:R2:W1:Y:S04]  /*7180*/  @P0 LDS.128 R36, [R66+0x10] ;  /* 0x0000100042240984 */ /* 0x0004680000000c00 */
[----:B------:R2:W1:Y:S04]  /*7190*/  @P0 LDS.128 R40, [R65+0x20] ;  /* 0x0000200041280984 */ /* 0x0004680000000c00 */
[----:B------:R2:W1:Y:S02]  /*71a0*/  @P0 LDS.128 R44, [R62+0x30] ;  /* 0x000030003e2c0984 */ /* 0x0004640000000c00 */
.L_x_117:
[----:B------:R-:W-:Y:S05]  /*71b0*/  BSYNC B1 ;  /* 0x0000000000017941 */ /* 0x000fea0003800000 */
.L_x_116:
[----:B-1----:R-:W-:Y:S04]  /*71c0*/  SHF.R.U32.HI R2, RZ, 0x15, R25 ;  /* 0x00000015ff027819 */ /* 0x002fe80000011619 */
[----:B------:R-:W-:Y:S01]  /*71d0*/  LOP3.LUT P0, RZ, R2, 0x3, R56, 0x48, !PT ;  /* 0x0000000302ff7812 */ /* 0x000fe20007804838 */
[----:B------:R-:W-:Y:S01]  /*71e0*/  @!UPT UIADD3 URZ, UPT, UPT, URZ, URZ, URZ ;  /* 0x000000fffffff290 */ /* 0x000fe2000fffe0ff */
[----:B---3--:R-:W-:Y:S11]  /*71f0*/  @P2 BRA `(.L_x_121) ;  /* 0x0000000000082947 */ /* 0x008ff60003800000 */
[----:B------:R-:W1:Y:S02]  /*7200*/  SYNCS.PHASECHK.TRANS64.TRYWAIT P1, [R72+URZ+0xf0], R0 ;  /* 0x0000f000480075a7 */ /* 0x000e6400080211ff */
[----:B-1----:R-:W-:Y:S05]  /*7210*/  @!P1 BRA `(.L_x_122) ;  /* 0x0000004800fc9947 */ /* 0x002fea0003800000 */
.L_x_121:
[----:B------:R-:W-:Y:S05]  /*7220*/  @!P0 BRA `(.L_x_123) ;  /* 0x0000000000408947 */ /* 0x000fea0003800000 */
[----:B------:R-:W3:Y:S01]  /*7230*/  LDCU.64 UR8, c[0x4][0x70] ;  /* 0x01000e00ff0877ac */ /* 0x000ee20008000a00 */
[----:B------:R-:W-:Y:S01]  /*7240*/  MOV R3, 0x0 ;  /* 0x0000000000037802 */ /* 0x000fe20000000f00 */
[----:B------:R-:W-:Y:S02]  /*7250*/  HFMA2 R12, -RZ, RZ, 0, 5.9604644775390625e-08 ;  /* 0x00000001ff0c7431 */ /* 0x000fe400000001ff */
[----:B------:R-:W-:Y:S02]  /*7260*/  IMAD.MOV.U32 R8, RZ, RZ, 0x192 ;  /* 0x00000192ff087424 */ /* 0x000fe400078e00ff */
[----:B------:R-:W-:Y:S01]  /*7270*/  IMAD.MOV.U32 R13, RZ, RZ, RZ ;  /* 0x000000ffff0d7224 */ /* 0x000fe200078e00ff */
[----:B------:R-:W5:Y:S01]  /*7280*/  LDCU.64 UR6, c[0x4][0x78] ;  /* 0x01000f00ff0677ac */ /* 0x000f620008000a00 */
[----:B------:R-:W1:Y:S01]  /*7290*/  LDC.64 R2, c[0x4][R3] ;  /* 0x0100000003027b82 */ /* 0x000e620000000a00 */
[----:B------:R-:W2:Y:S01]  /*72a0*/  LDCU.64 UR4, c[0x4][0x10] ;  /* 0x01000200ff0477ac */ /* 0x000ea20008000a00 */
[----:B---3--:R-:W-:Y:S01]  /*72b0*/  MOV R5, UR9 ;  /* 0x0000000900057c02 */ /* 0x008fe20008000f00 */
[----:B------:R-:W-:Y:S01]  /*72c0*/  IMAD.U32 R4, RZ, RZ, UR8 ;  /* 0x00000008ff047e24 */ /* 0x000fe2000f8e00ff */
[----:B-----5:R-:W-:Y:S01]  /*72d0*/  MOV R7, UR7 ;  /* 0x0000000700077c02 */ /* 0x020fe20008000f00 */
[----:B------:R-:W-:Y:S01]  /*72e0*/  IMAD.U32 R6, RZ, RZ, UR6 ;  /* 0x00000006ff067e24 */ /* 0x000fe2000f8e00ff */
[----:B--2---:R-:W-:Y:S01]  /*72f0*/  MOV R11, UR5 ;  /* 0x00000005000b7c02 */ /* 0x004fe20008000f00 */
[----:B------:R-:W-:Y:S02]  /*7300*/  IMAD.U32 R10, RZ, RZ, UR4 ;  /* 0x00000004ff0a7e24 */ /* 0x000fe4000f8e00ff */
[----:B------:R-:W-:Y:S07]  /*7310*/  LEPC R20, `(.L_x_123) ;  /* 0x000000001014794e */ /* 0x000fee0000000000 */
[----:B-1--4-:R-:W-:Y:S05]  /*7320*/  CALL.ABS.NOINC R2 ;  /* 0x0000000002007343 */ /* 0x012fea0003c00000 */
.L_x_123:
[----:B------:R-:W-:Y:S05]  /*7330*/  WARPSYNC.ALL ;  /* 0x0000000000007948 */ /* 0x000fea0003800000 */
[----:B------:R-:W-:Y:S01]  /*7340*/  R2UR UR4, R25 ;  /* 0x00000000190472ca */ /* 0x000fe200000e0000 */
[----:B------:R-:W-:Y:S01]  /*7350*/  BSSY.RECONVERGENT B0, `(.L_x_124) ;  /* 0x0000039000007945 */ /* 0x000fe20003800200 */
[----:B------:R-:W-:Y:S11]  /*7360*/  ISETP.NE.AND P0, PT, R69, RZ, PT ;  /* 0x000000ff4500720c */ /* 0x000ff60003f05270 */
[----:B------:R-:W1:Y:S02]  /*7370*/  LDTM.x16 R4, tmem[UR4] ;  /* 0x00000004000479ee */ /* 0x000e640008240000 */
[C---:B-1--4-:R-:W-:Y:S01]  /*7380*/  FMUL R0, R24.reuse, R4 ;  /* 0x0000000418007220 */ /* 0x052fe20000400000 */
[C---:B------:R-:W-:Y:S01]  /*7390*/  FMUL R2, R24.reuse, R5 ;  /* 0x0000000518027220 */ /* 0x040fe20000400000 */
[C---:B------:R-:W-:Y:S01]  /*73a0*/  FMUL R3, R24.reuse, R6 ;  /* 0x0000000618037220 */ /* 0x040fe20000400000 */
[C---:B------:R-:W-:Y:S01]  /*73b0*/  FMUL R7, R24.reuse, R7 ;  /* 0x0000000718077220 */ /* 0x040fe20000400000 */
[C---:B------:R-:W-:Y:S01]  /*73c0*/  FFMA R28, R27.reuse, R32, R0 ;  /* 0x000000201b1c7223 */ /* 0x040fe20000000000 */
        /* <DEDUP_REMOVED lines=10> */
[----:B------:R1:W-:Y:S01]  /*7470*/  STS.128 [R67], R28 ;  /* 0x0000001c43007388 */ /* 0x0003e20000000c00 */
        /* <DEDUP_REMOVED lines=8> */
[----:B------:R1:W-:Y:S01]  /*7500*/  STS.128 [R66+0x10], R4 ;  /* 0x0000100442007388 */ /* 0x0003e20000000c00 */
[C---:B------:R-:W-:Y:S01]  /*7510*/  FMUL R13, R24.reuse, R17 ;  /* 0x00000011180d7220 */ /* 0x040fe20000400000 */
[C---:B------:R-:W-:Y:S01]  /*7520*/  FFMA R10, R27.reuse, R42, R10 ;  /* 0x0000002a1b0a7223 */ /* 0x040fe2000000000a */
[C---:B------:R-:W-:Y:S01]  /*7530*/  FMUL R14, R24.reuse, R18 ;  /* 0x00000012180e7220 */ /* 0x040fe20000400000 */
[C---:B------:R-:W-:Y:S01]  /*7540*/  FFMA R11, R27.reuse, R43, R15 ;  /* 0x0000002b1b0b7223 */ /* 0x040fe2000000000f */
[----:B------:R-:W-:Y:S01]  /*7550*/  FMUL R19, R24, R19 ;  /* 0x0000001318137220 */ /* 0x000fe20000400000 */
[C---:B------:R-:W-:Y:S01]  /*7560*/  FFMA R12, R27.reuse, R44, R12 ;  /* 0x0000002c1b0c7223 */ /* 0x040fe2000000000c */
[C---:B------:R-:W-:Y:S01]  /*7570*/  FFMA R13, R27.reuse, R45, R13 ;  /* 0x0000002d1b0d7223 */ /* 0x040fe2000000000d */
[C---:B------:R-:W-:Y:S01]  /*7580*/  FFMA R14, R27.reuse, R46, R14 ;  /* 0x0000002e1b0e7223 */ /* 0x040fe2000000000e */
[----:B------:R1:W-:Y:S01]  /*7590*/  STS.128 [R65+0x20], R8 ;  /* 0x0000200841007388 */ /* 0x0003e20000000c00 */
[----:B------:R-:W-:Y:S05]  /*75a0*/  FFMA R15, R27, R47, R19 ;  /* 0x0000002f1b0f7223 */ /* 0x000fea0000000013 */
[----:B------:R1:W-:Y:S01]  /*75b0*/  STS.128 [R62+0x30], R12 ;  /* 0x0000300c3e007388 */ /* 0x0003e20000000c00 */
[----:B------:R-:W-:Y:S01]  /*75c0*/  @!PT LDS RZ, [RZ] ;  /* 0x00000000fffff984 */ /* 0x000fe20000000800 */
[----:B------:R-:W-:Y:S01]  /*75d0*/  @!PT LDS RZ, [RZ] ;  /* 0x00000000fffff984 */ /* 0x000fe20000000800 */
[----:B------:R-:W-:Y:S01]  /*75e0*/  @!PT LDS RZ, [RZ] ;  /* 0x00000000fffff984 */ /* 0x000fe20000000800 */
[----:B------:R-:W-:Y:S01]  /*75f0*/  @!PT LDS RZ, [RZ] ;  /* 0x00000000fffff984 */ /* 0x000fe20000000800 */
[----:B------:R3:W-:Y:S06]  /*7600*/  MEMBAR.ALL.CTA ;  /* 0x0000000000007992 */ /* 0x0007ec0000008000 */
[----:B---3--:R-:W3:Y:S02]  /*7610*/  FENCE.VIEW.ASYNC.S ;  /* 0x00000000000073c6 */ /* 0x008ee40000000000 */
[----:B---3--:R-:W-:Y:S06]  /*7620*/  BAR.SYNC.DEFER_BLOCKING 0x1, 0x80 ;  /* 0x0042000000007b1d */ /* 0x008fec0000010000 */
[----:B------:R-:W-:Y:S05]  /*7630*/  @P0 BRA `(.L_x_125) ;  /* 0x0000000000280947 */ /* 0x000fea0003800000 */
[----:B------:R-:W-:Y:S01]  /*7640*/  UIADD3 UR4, UPT, UPT, UR43, 0x200, URZ ;  /* 0x000002002b047890 */ /* 0x000fe2000fffe0ff */
[----:B------:R-:W-:Y:S05]  /*7650*/  UMOV UR51, UR36 ;  /* 0x0000002400337c82 */ /* 0x000fea0008000000 */
[----:B------:R-:W-:Y:S01]  /*7660*/  MOV R59, UR4 ;  /* 0x00000004003b7c02 */ /* 0x000fe20008000f00 */
[----:B------:R-:W-:Y:S03]  /*7670*/  UIADD3 UR4, UP0, UPT, UR54, 0x680, URZ ;  /* 0x0000068036047890 */ /* 0x000fe6000ff1e0ff */
[----:B------:R-:W-:Y:S01]  /*7680*/  R2UR UR48, R59 ;  /* 0x000000003b3072ca */ /* 0x000fe200000e0000 */
[----:B------:R-:W-:Y:S11]  /*7690*/  UIADD3.X UR5, UPT, UPT, URZ, UR55, URZ, UP0, !UPT ;  /* 0x00000037ff057290 */ /* 0x000ff600087fe4ff */
[----:B------:R-:W-:Y:S01]  /*76a0*/  @!UPT UIADD3 URZ, UPT, UPT, URZ, URZ, URZ ;  /* 0x000000fffffff290 */ /* 0x000fe2000fffe0ff */
[----:B------:R3:W-:Y:S01]  /*76b0*/  UTMASTG.3D [UR48], [UR4] ;  /* 0x00000030040073b5 */ /* 0x0007e20008010000 */
[----:B------:R0:W-:Y:S01]  /*76c0*/  UTMACMDFLUSH ;  /* 0x00000000000079b7 */ /* 0x0001e20000000000 */
[----:B---3--:R-:W-:Y:S04]  /*76d0*/  DEPBAR.LE SB0, 0x1 ;  /* 0x000080400000791a */ /* 0x008fe80000000000 */
.L_x_125:
[----:B------:R-:W-:Y:S05]  /*76e0*/  BSYNC.RECONVERGENT B0 ;  /* 0x0000000000007941 */ /* 0x000fea0003800200 */
.L_x_124:
[----:B------:R-:W-:Y:S01]  /*76f0*/  BAR.SYNC.DEFER_BLOCKING 0x1, 0x80 ;  /* 0x0042000000007b1d */ /* 0x000fe20000010000 */
[----:B------:R-:W-:Y:S01]  /*7700*/  ISETP.NE.AND P1, PT, R71, RZ, PT ;  /* 0x000000ff4700720c */ /* 0x000fe20003f25270 */
[----:B------:R-:W-:Y:S01]  /*7710*/  UISETP.NE.AND UP0, UPT, UR52, URZ, UPT ;  /* 0x000000ff3400728c */ /* 0x000fe2000bf05270 */
[----:B------:R-:W-:Y:S11]  /*7720*/  LEA R2, R74, UR43, 0x3 ;  /* 0x0000002b4a027c11 */ /* 0x000ff6000f8e18ff */
[----:B-1----:R-:W-:Y:S01]  /*7730*/  @P1 SHF.L.U32 R4, RZ, 0x1f, RZ ;  /* 0x0000001fff041819 */ /* 0x002fe200000006ff */
[----:B------:R-:W-:Y:S06]  /*7740*/  BRA.U !UP0, `(.L_x_126) ;  /* 0x0000000108247547 */ /* 0x000fec000b800000 */
[----:B------:R-:W1:Y:S01]  /*7750*/  S2R R0, SR_CgaCtaId ;  /* 0x0000000000007919 */ /* 0x000e620000008800 */
[----:B------:R-:W-:Y:S01]  /*7760*/  IMAD.U32 R3, RZ, RZ, UR47 ;  /* 0x0000002fff037e24 */ /* 0x000fe2000f8e00ff */
[----:B------:R-:W-:Y:S04]  /*7770*/  UIADD3 UR4, UPT, UPT, UR47, 0x1, URZ ;  /* 0x000000012f047890 */ /* 0x000fe8000fffe0ff */
[----:B------:R-:W-:Y:S01]  /*7780*/  @P1 LEA R3, R3, UR43, 0x3 ;  /* 0x0000002b03031c11 */ /* 0x000fe2000f8e18ff */
[----:B------:R-:W-:Y:S04]  /*7790*/  UISETP.NE.AND UP0, UPT, UR4, 0x4, UPT ;  /* 0x000000040400788c */ /* 0x000fe8000bf05270 */
[----:B------:R-:W-:Y:S01]  /*77a0*/  @P1 VIADD R3, R3, 0xa0 ;  /* 0x000000a003031836 */ /* 0x000fe20000000000 */
[----:B------:R-:W-:Y:S04]  /*77b0*/  USEL UR47, UR4, URZ, UP0 ;  /* 0x000000ff042f7287 */ /* 0x000fe80008000000 */
[----:B-1----:R-:W-:Y:S04]  /*77c0*/  @P1 PRMT R0, R0, 0x654, R3 ;  /* 0x0000065400001816 */ /* 0x002fe80000000003 */
[----:B------:R1:W-:Y:S04]  /*77d0*/  @P1 SYNCS.ARRIVE.TRANS64.RED.A1T0 RZ, [R0+URZ], RZ ;  /* 0x000000ff00ff19a7 */ /* 0x0003e800081004ff */
.L_x_126:
[----:B------:R-:W3:Y:S01]  /*77e0*/  @P1 SYNCS.PHASECHK.TRANS64.TRYWAIT P0, [R2+URZ+0x80], R4 ;  /* 0x00008004020015a7 */ /* 0x000ee200080011ff */
[----:B------:R-:W-:Y:S01]  /*77f0*/  BSSY B1, `(.L_x_127) ;  /* 0x0000016000017945 */ /* 0x000fe20003800000 */
[----:B---3--:R-:W-:Y:S03]  /*7800*/  @P1 SEL R75, RZ, 0x1, !P0 ;  /* 0x00000001ff4b1807 */ /* 0x008fe60004000000 */
[----:B------:R-:W-:Y:S05]  /*7810*/  @!P1 BRA `(.L_x_128) ;  /* 0x00000000004c9947 */ /* 0x000fea0003800000 */
[----:B------:R-:W-:Y:S01]  /*7820*/  ISETP.NE.AND P0, PT, R75, RZ, PT ;  /* 0x000000ff4b00720c */ /* 0x000fe20003f05270 */
[----:B------:R-:W-:Y:S01]  /*7830*/  BSSY B0, `(.L_x_129) ;  /* 0x000000b000007945 */ /* 0x000fe20003800000 */
[----:B------:R-:W-:Y:S11]  /*7840*/  ISETP.NE.AND P1, PT, R76, RZ, PT ;  /* 0x000000ff4c00720c */ /* 0x000ff60003f25270 */
[----:B------:R-:W-:Y:S02]  /*7850*/  @!UPT UIADD3 URZ, UPT, UPT, URZ, URZ, URZ ;  /* 0x000000fffffff290 */ /* 0x000fe4000fffe0ff */
[C---:B------:R-:W-:Y:S01]  /*7860*/  @P1 IMAD R6, R74.reuse, 0x2000, R67 ;  /* 0x000020004a061824 */ /* 0x040fe200078e0243 */
[C---:B------:R-:W-:Y:S01]  /*7870*/  @P1 LEA R4, R74.reuse, R65, 0xd ;  /* 0x000000414a041211 */ /* 0x040fe200078e68ff */
[C---:B------:R-:W-:Y:S02]  /*7880*/  @P1 IMAD R5, R74.reuse, 0x2000, R66 ;  /* 0x000020004a051824 */ /* 0x040fe400078e0242 */
[----:B------:R-:W-:Y:S01]  /*7890*/  @P1 IMAD R3, R74, 0x2000, R62 ;  /* 0x000020004a031824 */ /* 0x000fe200078e023e */
[----:B------:R-:W-:Y:S06]  /*78a0*/  @P0 BRA `(.L_x_130) ;  /* 0x00000000000c0947 */ /* 0x000fec0003800000 */
[----:B-1----:R-:W-:Y:S04]  /*78b0*/  SHF.L.U32 R0, RZ, 0x1f, RZ ;  /* 0x0000001fff007819 */ /* 0x002fe800000006ff */
[----:B------:R-:W1:Y:S02]  /*78c0*/  SYNCS.PHASECHK.TRANS64.TRYWAIT P0, [R2+URZ+0x80], R0 ;  /* 0x00008000020075a7 */ /* 0x000e6400080011ff */
[----:B-1----:R-:W-:Y:S05]  /*78d0*/  @!P0 BRA `(.L_x_131) ;  /* 0x0000004400608947 */ /* 0x002fea0003800000 */
.L_x_130:
[----:B------:R-:W-:Y:S05]  /*78e0*/  BSYNC B0 ;  /* 0x0000000000007941 */ /* 0x000fea0003800000 */
.L_x_129:
[----:B------:R-:W-:Y:S02]  /*78f0*/  ISETP.NE.AND P0, PT, R76, RZ, PT ;  /* 0x000000ff4c00720c */ /* 0x000fe40003f05270 */
[----:B------:R-:W-:Y:S11]  /*7900*/  IADD3 R74, PT, PT, R74, 0x1, RZ ;  /* 0x000000014a4a7810 */ /* 0x000ff60007ffe0ff */
[----:B------:R3:W4:Y:S04]  /*7910*/  @P0 LDS.128 R32, [R6] ;  /* 0x0000000006200984 */ /* 0x0007280000000c00 */
[----:B------:R3:W1:Y:S04]  /*7920*/  @P0 LDS.128 R36, [R5+0x10] ;  /* 0x0000100005240984 */ /* 0x0006680000000c00 */
[----:B------:R3:W1:Y:S04]  /*7930*/  @P0 LDS.128 R40, [R4+0x20] ;  /* 0x0000200004280984 */ /* 0x0006680000000c00 */
[----:B------:R3:W1:Y:S02]  /*7940*/  @P0 LDS.128 R44, [R3+0x30] ;  /* 0x00003000032c0984 */ /* 0x0006640000000c00 */
.L_x_128:
[----:B------:R-:W-:Y:S05]  /*7950*/  BSYNC B1 ;  /* 0x0000000000017941 */ /* 0x000fea0003800000 */
.L_x_127:
[----:B-1----:R-:W-:Y:S05]  /*7960*/  VIADD R0, R25, 0x10 ;  /* 0x0000001019007836 */ /* 0x002fea0000000000 */
[----:B------:R-:W-:Y:S04]  /*7970*/  SHF.R.U32.HI R0, RZ, 0x15, R0 ;  /* 0x00000015ff007819 */ /* 0x000fe80000011600 */
[----:B------:R-:W-:Y:S11]  /*7980*/  LOP3.LUT P0, RZ, R0, 0x3, R56, 0x48, !PT ;  /* 0x0000000300ff7812 */ /* 0x000ff60007804838 */
[----:B------:R-:W-:Y:S02]  /*7990*/  @!UPT UIADD3 URZ, UPT, UPT, URZ, URZ, URZ ;  /* 0x000000fffffff290 */ /* 0x000fe4000fffe0ff */
[----:B------:R-:W-:Y:S05]  /*79a0*/  @!P0 BRA `(.L_x_132) ;  /* 0x0000000000408947 */ /* 0x000fea0003800000 */
[----:B------:R-:W1:Y:S01]  /*79b0*/  LDCU.64 UR8, c[0x4][0x70] ;  /* 0x01000e00ff0877ac */ /* 0x000e620008000a00 */
[----:B---3--:R-:W-:Y:S01]  /*79c0*/  MOV R3, 0x0 ;  /* 0x0000000000037802 */ /* 0x008fe20000000f00 */
[----:B------:R-:W-:Y:S02]  /*79d0*/  HFMA2 R12, -RZ, RZ, 0, 5.9604644775390625e-08 ;  /* 0x00000001ff0c7431 */ /* 0x000fe400000001ff */
[----:B------:R-:W-:Y:S02]  /*79e0*/  IMAD.MOV.U32 R8, RZ, RZ, 0x192 ;  /* 0x00000192ff087424 */ /* 0x000fe400078e00ff */
[----:B------:R-:W-:Y:S01]  /*79f0*/  IMAD.MOV.U32 R13, RZ, RZ, RZ ;  /* 0x000000ffff0d7224 */ /* 0x000fe200078e00ff */
[----:B------:R-:W3:Y:S01]  /*7a00*/  LDCU.64 UR6, c[0x4][0x78] ;  /* 0x01000f00ff0677ac */ /* 0x000ee20008000a00 */
[----:B------:R-:W2:Y:S01]  /*7a10*/  LDC.64 R2, c[0x4][R3] ;  /* 0x0100000003027b82 */ /* 0x000ea20000000a00 */
[----:B------:R-:W5:Y:S01]  /*7a20*/  LDCU.64 UR4, c[0x4][0x10] ;  /* 0x01000200ff0477ac */ /* 0x000f620008000a00 */
[----:B-1----:R-:W-:Y:S01]  /*7a30*/  MOV R5, UR9 ;  /* 0x0000000900057c02 */ /* 0x002fe20008000f00 */
[----:B------:R-:W-:Y:S01]  /*7a40*/  IMAD.U32 R4, RZ, RZ, UR8 ;  /* 0x00000008ff047e24 */ /* 0x000fe2000f8e00ff */
[----:B---3--:R-:W-:Y:S01]  /*7a50*/  MOV R7, UR7 ;  /* 0x0000000700077c02 */ /* 0x008fe20008000f00 */
[----:B------:R-:W-:Y:S01]  /*7a60*/  IMAD.U32 R6, RZ, RZ, UR6 ;  /* 0x00000006ff067e24 */ /* 0x000fe2000f8e00ff */
[----:B-----5:R-:W-:Y:S01]  /*7a70*/  MOV R11, UR5 ;  /* 0x00000005000b7c02 */ /* 0x020fe20008000f00 */
[----:B------:R-:W-:Y:S02]  /*7a80*/  IMAD.U32 R10, RZ, RZ, UR4 ;  /* 0x00000004ff0a7e24 */ /* 0x000fe4000f8e00ff */
[----:B------:R-:W-:Y:S07]  /*7a90*/  LEPC R20, `(.L_x_132) ;  /* 0x000000001014794e */ /* 0x000fee0000000000 */
[----:B--2-4-:R-:W-:Y:S05]  /*7aa0*/  CALL.ABS.NOINC R2 ;  /* 0x0000000002007343 */ /* 0x014fea0003c00000 */
.L_x_132:
[----:B------:R-:W1:Y:S01]  /*7ab0*/  S2R R73, SR_CgaCtaId ;  /* 0x0000000000497919 */ /* 0x000e620000008800 */
[----:B------:R-:W-:Y:S05]  /*7ac0*/  WARPSYNC.ALL ;  /* 0x0000000000007948 */ /* 0x000fea0003800000 */
[----:B------:R-:W-:Y:S01]  /*7ad0*/  R2UR UR4, R25 ;  /* 0x00000000190472ca */ /* 0x000fe200000e0000 */
[----:B------:R-:W-:Y:S01]  /*7ae0*/  BSSY.RECONVERGENT B0, `(.L_x_133) ;  /* 0x000003f000007945 */ /* 0x000fe20003800200 */
[----:B------:R-:W-:Y:S02]  /*7af0*/  ISETP.NE.AND P6, PT, R71, RZ, PT ;  /* 0x000000ff4700720c */ /* 0x000fe40003fc5270 */
[----:B------:R-:W-:Y:S02]  /*7b00*/  ISETP.NE.AND P0, PT, R69, RZ, PT ;  /* 0x000000ff4500720c */ /* 0x000fe40003f05270 */
[----:B------:R-:W-:Y:S07]  /*7b10*/  MOV R20, UR47 ;  /* 0x0000002f00147c02 */ /* 0x000fee0008000f00 */
[----:B---3--:R-:W3:Y:S02]  /*7b20*/  LDTM.x16 R4, tmem[UR4+0x10] ;  /* 0x00001004000479ee */ /* 0x008ee40008240000 */
[----:B------:R-:W-:Y:S04]  /*7b30*/  @P6 LEA R20, R20, UR43, 0x3 ;  /* 0x0000002b14146c11 */ /* 0x000fe8000f8e18ff */
[----:B------:R-:W-:Y:S01]  /*7b40*/  @P6 IADD3 R20, PT, PT, R20, 0xa0, RZ ;  /* 0x000000a014146810 */ /* 0x000fe20007ffe0ff */
[C---:B---3--:R-:W-:Y:S01]  /*7b50*/  FMUL R0, R24.reuse, R4 ;  /* 0x0000000418007220 */ /* 0x048fe20000400000 */
[C---:B------:R-:W-:Y:S01]  /*7b60*/  FMUL R2, R24.reuse, R5 ;  /* 0x0000000518027220 */ /* 0x040fe20000400000 */
[C---:B------:R-:W-:Y:S01]  /*7b70*/  FMUL R3, R24.reuse, R6 ;  /* 0x0000000618037220 */ /* 0x040fe20000400000 */
[C---:B------:R-:W-:Y:S01]  /*7b80*/  FMUL R7, R24.reuse, R7 ;  /* 0x0000000718077220 */ /* 0x040fe20000400000 */
[C---:B----4-:R-:W-:Y:S01]  /*7b90*/  FFMA R28, R27.reuse, R32, R0 ;  /* 0x000000201b1c7223 */ /* 0x050fe20000000000 */
        /* <DEDUP_REMOVED lines=10> */
[----:B------:R-:W-:Y:S01]  /*7c40*/  STS.128 [R67+0x2000], R28 ;  /* 0x0020001c43007388 */ /* 0x000fe20000000c00 */
        /* <DEDUP_REMOVED lines=18> */
[----:B------:R-:W-:Y:S01]  /*7d70*/  FFMA R19, R27, R47, R12 ;  /* 0x0000002f1b137223 */ /* 0x000fe2000000000c */
[----:B------:R-:W-:Y:S02]  /*7d80*/  @P6 SHF.L.U32 R0, RZ, 0x1f, RZ ;  /* 0x0000001fff006819 */ /* 0x000fe400000006ff */
[----:B-1----:R-:W-:Y:S02]  /*7d90*/  @P6 PRMT R20, R73, 0x654, R20 ;  /* 0x0000065449146816 */ /* 0x002fe40000000014 */
[----:B------:R4:W-:Y:S01]  /*7da0*/  STS.128 [R62+0x2030], R16 ;  /* 0x002030103e007388 */ /* 0x0009e20000000c00 */
[----:B------:R-:W-:Y:S01]  /*7db0*/  @!PT LDS RZ, [RZ] ;  /* 0x00000000fffff984 */ /* 0x000fe20000000800 */
[----:B------:R-:W-:Y:S01]  /*7dc0*/  @!PT LDS RZ, [RZ] ;  /* 0x00000000fffff984 */ /* 0x000fe20000000800 */
[----:B------:R-:W-:Y:S01]  /*7dd0*/  @!PT LDS RZ, [RZ] ;  /* 0x00000000fffff984 */ /* 0x000fe20000000800 */
[----:B------:R-:W-:Y:S01]  /*7de0*/  @!PT LDS RZ, [RZ] ;  /* 0x00000000fffff984 */ /* 0x000fe20000000800 */
[----:B------:R1:W-:Y:S06]  /*7df0*/  MEMBAR.ALL.CTA ;  /* 0x0000000000007992 */ /* 0x0003ec0000008000 */
[----:B-1----:R-:W1:Y:S01]  /*7e00*/  FENCE.VIEW.ASYNC.S ;  /* 0x00000000000073c6 */ /* 0x002e620000000000 */
[----:B---3--:R-:W-:Y:S01]  /*7e10*/  LEA R6, R74, UR43, 0x3 ;  /* 0x0000002b4a067c11 */ /* 0x008fe2000f8e18ff */
[----:B-1----:R-:W-:Y:S06]  /*7e20*/  BAR.SYNC.DEFER_BLOCKING 0x1, 0x80 ;  /* 0x0042000000007b1d */ /* 0x002fec0000010000 */
[----:B------:R-:W-:Y:S05]  /*7e30*/  @P0 BRA `(.L_x_134) ;  /* 0x0000000000240947 */ /* 0x000fea0003800000 */
[----:B------:R-:W-:Y:S02]  /*7e40*/  UIADD3 UR4, UP0, UPT, UR54, 0x680, URZ ;  /* 0x0000068036047890 */ /* 0x000fe4000ff1e0ff */
[----:B------:R-:W-:Y:S02]  /*7e50*/  UIADD3 UR9, UPT, UPT, UR49, 0x10, URZ ;  /* 0x0000001031097890 */ /* 0x000fe4000fffe0ff */
[----:B------:R-:W-:Y:S02]  /*7e60*/  UIADD3 UR8, UPT, UPT, UR43, 0x2200, URZ ;  /* 0x000022002b087890 */ /* 0x000fe4000fffe0ff */
[----:B------:R-:W-:Y:S01]  /*7e70*/  UIADD3.X UR5, UPT, UPT, URZ, UR55, URZ, UP0, !UPT ;  /* 0x00000037ff057290 */ /* 0x000fe200087fe4ff */
[----:B------:R-:W-:Y:S01]  /*7e80*/  UMOV UR10, UR50 ;  /* 0x00000032000a7c82 */ /* 0x000fe20008000000 */
[----:B------:R-:W-:Y:S07]  /*7e90*/  UMOV UR11, UR36 ;  /* 0x00000024000b7c82 */ /* 0x000fee0008000000 */
[----:B------:R1:W-:Y:S01]  /*7ea0*/  UTMASTG.3D [UR8], [UR4] ;  /* 0x00000008040073b5 */ /* 0x0003e20008010000 */
[----:B------:R0:W-:Y:S01]  /*7eb0*/  UTMACMDFLUSH ;  /* 0x00000000000079b7 */ /* 0x0001e20000000000 */
[----:B-1----:R-:W-:Y:S04]  /*7ec0*/  DEPBAR.LE SB0, 0x1 ;  /* 0x000080400000791a */ /* 0x002fe80000000000 */
.L_x_134:
[----:B------:R-:W-:Y:S05]  /*7ed0*/  BSYNC.RECONVERGENT B0 ;  /* 0x0000000000007941 */ /* 0x000fea0003800200 */
.L_x_133:
[----:B------:R-:W-:Y:S01]  /*7ee0*/  BAR.SYNC.DEFER_BLOCKING 0x1, 0x80 ;  /* 0x0042000000007b1d */ /* 0x000fe20000010000 */
[----:B------:R-:W-:Y:S04]  /*7ef0*/  UIADD3 UR4, UPT, UPT, UR47, 0x1, URZ ;  /* 0x000000012f047890 */ /* 0x000fe8000fffe0ff */
[----:B------:R-:W-:Y:S04]  /*7f00*/  UISETP.NE.AND UP0, UPT, UR4, 0x4, UPT ;  /* 0x000000040400788c */ /* 0x000fe8000bf05270 */
[----:B------:R-:W-:Y:S01]  /*7f10*/  USEL UR46, UR4, URZ, UP0 ;  /* 0x000000ff042e7287 */ /* 0x000fe20008000000 */
[----:B------:R1:W-:Y:S01]  /*7f20*/  @P6 SYNCS.ARRIVE.TRANS64.RED.A1T0 RZ, [R20+URZ], RZ ;  /* 0x000000ff14ff69a7 */ /* 0x0003e200081004ff */
[----:B------:R-:W-:Y:S01]  /*7f30*/  BSSY B1, `(.L_x_135) ;  /* 0x0000017000017945 */ /* 0x000fe20003800000 */
[----:B------:R-:W3:Y:S02]  /*7f40*/  @P6 SYNCS.PHASECHK.TRANS64.TRYWAIT P0, [R6+URZ+0x80], R0 ;  /* 0x00008000060065a7 */ /* 0x000ee400080011ff */
[----:B---3--:R-:W-:Y:S01]  /*7f50*/  @P6 SEL R75, RZ, 0x1, !P0 ;  /* 0x00000001ff4b6807 */ /* 0x008fe20004000000 */
[----:B-1----:R-:W-:Y:S06]  /*7f60*/  @!P6 BRA `(.L_x_136) ;  /* 0x00000000004ce947 */ /* 0x002fec0003800000 */
        /* <DEDUP_REMOVED lines=9> */
[----:B------:R-:W-:Y:S04]  /*8000*/  SHF.L.U32 R5, RZ, 0x1f, RZ ;  /* 0x0000001fff057819 */ /* 0x000fe800000006ff */
[----:B------:R-:W1:Y:S02]  /*8010*/  SYNCS.PHASECHK.TRANS64.TRYWAIT P0, [R6+URZ+0x80], R5 ;  /* 0x00008005060075a7 */ /* 0x000e6400080011ff */
[----:B-1----:R-:W-:Y:S05]  /*8020*/  @!P0 BRA `(.L_x_139) ;  /* 0x0000003c00a08947 */ /* 0x002fea0003800000 */
.L_x_138:
[----:B------:R-:W-:Y:S05]  /*8030*/  BSYNC B0 ;  /* 0x0000000000007941 */ /* 0x000fea0003800000 */
.L_x_137:
[----:B------:R-:W-:Y:S02]  /*8040*/  ISETP.NE.AND P0, PT, R76, RZ, PT ;  /* 0x000000ff4c00720c */ /* 0x000fe40003f05270 */
[----:B------:R-:W-:Y:S11]  /*8050*/  IADD3 R74, PT, PT, R74, 0x1, RZ ;  /* 0x000000014a4a7810 */ /* 0x000ff60007ffe0ff */
[----:B------:R3:W1:Y:S04]  /*8060*/  @P0 LDS.128 R32, [R4] ;  /* 0x0000000004200984 */ /* 0x0006680000000c00 */
[----:B------:R3:W1:Y:S04]  /*8070*/  @P0 LDS.128 R36, [R3+0x10] ;  /* 0x0000100003240984 */ /* 0x0006680000000c00 */
[----:B------:R3:W1:Y:S04]  /*8080*/  @P0 LDS.128 R40, [R2+0x20] ;  /* 0x0000200002280984 */ /* 0x0006680000000c00 */
[----:B------:R3:W1:Y:S02]  /*8090*/  @P0 LDS.128 R44, [R0+0x30] ;  /* 0x00003000002c0984 */ /* 0x0006640000000c00 */
.L_x_136:
[----:B------:R-:W-:Y:S05]  /*80a0*/  BSYNC B1 ;  /* 0x0000000000017941 */ /* 0x000fea0003800000 */
.L_x_135:
[----:B---3--:R-:W-:Y:S05]  /*80b0*/  VIADD R0, R25, 0x20 ;  /* 0x0000002019007836 */ /* 0x008fea0000000000 */
[----:B------:R-:W-:Y:S04]  /*80c0*/  SHF.R.U32.HI R0, RZ, 0x15, R0 ;  /* 0x00000015ff007819 */ /* 0x000fe80000011600 */
[----:B------:R-:W-:Y:S11]  /*80d0*/  LOP3.LUT P0, RZ, R0, 0x3, R56, 0x48, !PT ;  /* 0x0000000300ff7812 */ /* 0x000ff60007804838 */
[----:B------:R-:W-:Y:S02]  /*80e0*/  @!UPT UIADD3 URZ, UPT, UPT, URZ, URZ, URZ ;  /* 0x000000fffffff290 */ /* 0x000fe4000fffe0ff */
[----:B------:R-:W-:Y:S05]  /*80f0*/  @!P0 BRA `(.L_x_140) ;  /* 0x0000000000408947 */ /* 0x000fea0003800000 */
[----:B------:R-:W1:Y:S01]  /*8100*/  LDCU.64 UR8, c[0x4][0x70] ;  /* 0x01000e00ff0877ac */ /* 0x000e620008000a00 */
[----:B------:R-:W-:Y:S01]  /*8110*/  MOV R3, 0x0 ;  /* 0x0000000000037802 */ /* 0x000fe20000000f00 */
[----:B------:R-:W-:Y:S02]  /*8120*/  HFMA2 R12, -RZ, RZ, 0, 5.9604644775390625e-08 ;  /* 0x00000001ff0c7431 */ /* 0x000fe400000001ff */
[----:B----4-:R-:W-:Y:S02]  /*8130*/  IMAD.MOV.U32 R8, RZ, RZ, 0x192 ;  /* 0x00000192ff087424 */ /* 0x010fe400078e00ff */
[----:B------:R-:W-:Y:S01]  /*8140*/  IMAD.MOV.U32 R13, RZ, RZ, RZ ;  /* 0x000000ffff0d7224 */ /* 0x000fe200078e00ff */
[----:B------:R-:W3:Y:S01]  /*8150*/  LDCU.64 UR6, c[0x4][0x78] ;  /* 0x01000f00ff0677ac */ /* 0x000ee20008000a00 */
[----:B------:R-:W4:Y:S01]  /*8160*/  LDC.64 R2, c[0x4][R3] ;  /* 0x0100000003027b82 */ /* 0x000f220000000a00 */
        /* <DEDUP_REMOVED lines=9> */
.L_x_140:
[----:B------:R-:W-:Y:S05]  /*8200*/  WARPSYNC.ALL ;  /* 0x0000000000007948 */ /* 0x000fea0003800000 */
[----:B------:R-:W-:Y:S01]  /*8210*/  R2UR UR4, R25 ;  /* 0x00000000190472ca */ /* 0x000fe200000e0000 */
[----:B------:R-:W-:Y:S01]  /*8220*/  BSSY.RECONVERGENT B0, `(.L_x_141) ;  /* 0x000003f000007945 */ /* 0x000fe20003800200 */
[----:B------:R-:W-:Y:S02]  /*8230*/  ISETP.NE.AND P6, PT, R71, RZ, PT ;  /* 0x000000ff4700720c */ /* 0x000fe40003fc5270 */
[----:B------:R-:W-:Y:S02]  /*8240*/  ISETP.NE.AND P0, PT, R69, RZ, PT ;  /* 0x000000ff4500720c */ /* 0x000fe40003f05270 */
[----:B------:R-:W-:Y:S07]  /*8250*/  MOV R20, UR46 ;  /* 0x0000002e00147c02 */ /* 0x000fee0008000f00 */
[----:B-1--4-:R-:W1:Y:S02]  /*8260*/  LDTM.x16 R4, tmem[UR4+0x20] ;  /* 0x00002004000479ee */ /* 0x012e640008240000 */
[----:B------:R-:W-:Y:S04]  /*8270*/  @P6 LEA R20, R20, UR43, 0x3 ;  /* 0x0000002b14146c11 */ /* 0x000fe8000f8e18ff */
[----:B------:R-:W-:Y:S04]  /*8280*/  @P6 IADD3 R20, PT, PT, R20, 0xa0, RZ ;  /* 0x000000a014146810 */ /* 0x000fe80007ffe0ff */
[----:B------:R-:W-:Y:S01]  /*8290*/  @P6 PRMT R20, R73, 0x654, R20 ;  /* 0x0000065449146816 */ /* 0x000fe20000000014 */
[C---:B-1----:R-:W-:Y:S01]  /*82a0*/  FMUL R0, R24.reuse, R4 ;  /* 0x0000000418007220 */ /* 0x042fe20000400000 */
        /* <DEDUP_REMOVED lines=34> */
[----:B------:R-:W-:Y:S02]  /*84d0*/  LEA R0, R74, UR43, 0x3 ;  /* 0x0000002b4a007c11 */ /* 0x000fe4000f8e18ff */
[----:B------:R-:W-:Y:S02]  /*84e0*/  @P6 SHF.L.U32 R2, RZ, 0x1f, RZ ;  /* 0x0000001fff026819 */ /* 0x000fe400000006ff */
        /* <DEDUP_REMOVED lines=17> */
[----:B---3--:R-:W-:Y:S04]  /*8600*/  DEPBAR.LE SB0, 0x1 ;  /* 0x000080400000791a */ /* 0x008fe80000000000 */
.L_x_142:
[----:B------:R-:W-:Y:S05]  /*8610*/  BSYNC.RECONVERGENT B0 ;  /* 0x0000000000007941 */ /* 0x000fea0003800200 */
.L_x_141:
[----:B------:R-:W-:Y:S01]  /*8620*/  BAR.SYNC.DEFER_BLOCKING 0x1, 0x80 ;  /* 0x0042000000007b1d */ /* 0x000fe20000010000 */
[----:B------:R-:W-:Y:S01]  /*8630*/  UIADD3 UR4, UPT, UPT, UR46, 0x1, URZ ;  /* 0x000000012e047890 */ /* 0x000fe2000fffe0ff */
[----:B------:R-:W-:Y:S03]  /*8640*/  HFMA2 R77, -RZ, RZ, 0, 0 ;  /* 0x00000000ff4d7431 */ /* 0x000fe600000001ff */
[----:B------:R-:W-:Y:S04]  /*8650*/  UISETP.NE.AND UP0, UPT, UR4, 0x4, UPT ;  /* 0x000000040400788c */ /* 0x000fe8000bf05270 */
[----:B------:R-:W-:Y:S01]  /*8660*/  USEL UR44, UR4, URZ, UP0 ;  /* 0x000000ff042c7287 */ /* 0x000fe20008000000 */
[----:B------:R3:W-:Y:S01]  /*8670*/  @P6 SYNCS.ARRIVE.TRANS64.RED.A1T0 RZ, [R20+URZ], RZ ;  /* 0x000000ff14ff69a7 */ /* 0x0007e200081004ff */
[----:B------:R-:W-:Y:S01]  /*8680*/  BSSY B1, `(.L_x_143) ;  /* 0x000001b000017945 */ /* 0x000fe20003800000 */
[----:B------:R-:W4:Y:S02]  /*8690*/  @P6 SYNCS.PHASECHK.TRANS64.TRYWAIT P0, [R0+URZ+0x80], R2 ;  /* 0x00008002000065a7 */ /* 0x000f2400080011ff */
[----:B----4-:R-:W-:Y:S01]  /*86a0*/  @P6 SEL R75, RZ, 0x1, !P0 ;  /* 0x00000001ff4b6807 */ /* 0x010fe20004000000 */
[----:B---3--:R-:W-:Y:S06]  /*86b0*/  @!P6 BRA `(.L_x_144) ;  /* 0x00000000005ce947 */ /* 0x008fec0003800000 */
[----:B------:R-:W-:Y:S01]  /*86c0*/  ISETP.NE.AND P0, PT, R75, RZ, PT ;  /* 0x000000ff4b00720c */ /* 0x000fe20003f05270 */
[----:B------:R-:W-:Y:S01]  /*86d0*/  BSSY B0, `(.L_x_145) ;  /* 0x000000b000007945 */ /* 0x000fe20003800000 */
[----:B------:R-:W-:Y:S11]  /*86e0*/  ISETP.NE.AND P1, PT, R76, RZ, PT ;  /* 0x000000ff4c00720c */ /* 0x000ff60003f25270 */
[----:B------:R-:W-:Y:S02]  /*86f0*/  @!UPT UIADD3 URZ, UPT, UPT, URZ, URZ, URZ ;  /* 0x000000fffffff290 */ /* 0x000fe4000fffe0ff */
[C---:B-1----:R-:W-:Y:S01]  /*8700*/  @P1 IMAD R5, R74.reuse, 0x2000, R67 ;  /* 0x000020004a051824 */ /* 0x042fe200078e0243 */
[C---:B------:R-:W-:Y:S01]  /*8710*/  @P1 LEA R3, R74.reuse, R65, 0xd ;  /* 0x000000414a031211 */ /* 0x040fe200078e68ff */
[C---:B------:R-:W-:Y:S02]  /*8720*/  @P1 IMAD R4, R74.reuse, 0x2000, R66 ;  /* 0x000020004a041824 */ /* 0x040fe400078e0242 */
[----:B------:R-:W-:Y:S01]  /*8730*/  @P1 IMAD R2, R74, 0x2000, R62 ;  /* 0x000020004a021824 */ /* 0x000fe200078e023e */
[----:B------:R-:W-:Y:S06]  /*8740*/  @P0 BRA `(.L_x_146) ;  /* 0x00000000000c0947 */ /* 0x000fec0003800000 */
[----:B------:R-:W-:Y:S04]  /*8750*/  SHF.L.U32 R6, RZ, 0x1f, RZ ;  /* 0x0000001fff067819 */ /* 0x000fe800000006ff */
[----:B------:R-:W1:Y:S02]  /*8760*/  SYNCS.PHASECHK.TRANS64.TRYWAIT P0, [R0+URZ+0x80], R6 ;  /* 0x00008006000075a7 */ /* 0x000e6400080011ff */
[----:B-1----:R-:W-:Y:S05]  /*8770*/  @!P0 BRA `(.L_x_147) ;  /* 0x0000003400e08947 */ /* 0x002fea0003800000 */
.L_x_146:
[----:B------:R-:W-:Y:S05]  /*8780*/  BSYNC B0 ;  /* 0x0000000000007941 */ /* 0x000fea0003800000 */
.L_x_145:
[----:B------:R-:W-:Y:S01]  /*8790*/  ISETP.NE.AND P0, PT, R76, RZ, PT ;  /* 0x000000ff4c00720c */ /* 0x000fe20003f05270 */
[----:B------:R-:W-:Y:S11]  /*87a0*/  VIADD R74, R74, 0x1 ;  /* 0x000000014a4a7836 */ /* 0x000ff60000000000 */
[----:B------:R-:W-:Y:S01]  /*87b0*/  @!UPT UIADD3 URZ, UPT, UPT, URZ, URZ, URZ ;  /* 0x000000fffffff290 */ /* 0x000fe2000fffe0ff */
[----:B------:R3:W4:Y:S04]  /*87c0*/  @P0 LDS.128 R32, [R5] ;  /* 0x0000000005200984 */ /* 0x0007280000000c00 */
[----:B------:R3:W1:Y:S04]  /*87d0*/  @P0 LDS.128 R36, [R4+0x10] ;  /* 0x0000100004240984 */ /* 0x0006680000000c00 */
[----:B------:R3:W1:Y:S04]  /*87e0*/  @P0 LDS.128 R40, [R3+0x20] ;  /* 0x0000200003280984 */ /* 0x0006680000000c00 */
[----:B------:R3:W1:Y:S01]  /*87f0*/  @P0 LDS.128 R44, [R2+0x30] ;  /* 0x00003000022c0984 */ /* 0x0006620000000c00 */
[C---:B------:R-:W-:Y:S04]  /*8800*/  ISETP.NE.AND P0, PT, R74.reuse, 0x4, PT ;  /* 0x000000044a00780c */ /* 0x040fe80003f05270 */
[----:B------:R-:W-:Y:S02]  /*8810*/  SEL R74, R74, RZ, P0 ;  /* 0x000000ff4a4a7207 */ /* 0x000fe40000000000 */
[----:B------:R-:W-:Y:S02]  /*8820*/  SEL R77, RZ, 0x1, P0 ;  /* 0x00000001ff4d7807 */ /* 0x000fe40000000000 */
.L_x_144:
[----:B------:R-:W-:Y:S05]  /*8830*/  BSYNC B1 ;  /* 0x0000000000017941 */ /* 0x000fea0003800000 */
.L_x_143:
        /* <DEDUP_REMOVED lines=21> */
.L_x_148:
[----:B------:R-:W-:Y:S05]  /*8990*/  WARPSYNC.ALL ;  /* 0x0000000000007948 */ /* 0x000fea0003800000 */
[----:B------:R-:W-:Y:S01]  /*89a0*/  R2UR UR4, R25 ;  /* 0x00000000190472ca */ /* 0x000fe200000e0000 */
[----:B------:R-:W-:Y:S01]  /*89b0*/  BSSY.RECONVERGENT B0, `(.L_x_149) ;  /* 0x000003f000007945 */ /* 0x000fe20003800200 */
[----:B------:R-:W-:Y:S02]  /*89c0*/  ISETP.NE.AND P6, PT, R71, RZ, PT ;  /* 0x000000ff4700720c */ /* 0x000fe40003fc5270 */
[----:B------:R-:W-:Y:S02]  /*89d0*/  ISETP.NE.AND P0, PT, R69, RZ, PT ;  /* 0x000000ff4500720c */ /* 0x000fe40003f05270 */
[----:B------:R-:W-:Y:S07]  /*89e0*/  MOV R20, UR44 ;  /* 0x0000002c00147c02 */ /* 0x000fee0008000f00 */
[----:B---3--:R-:W1:Y:S02]  /*89f0*/  LDTM.x16 R4, tmem[UR4+0x30] ;  /* 0x00003004000479ee */ /* 0x008e640008240000 */
[----:B------:R-:W-:Y:S04]  /*8a00*/  @P6 LEA R20, R20, UR43, 0x3 ;  /* 0x0000002b14146c11 */ /* 0x000fe8000f8e18ff */
[----:B------:R-:W-:Y:S04]  /*8a10*/  @P6 IADD3 R20, PT, PT, R20, 0xa0, RZ ;  /* 0x000000a014146810 */ /* 0x000fe80007ffe0ff */
[----:B------:R-:W-:Y:S01]  /*8a20*/  @P6 PRMT R20, R73, 0x654, R20 ;  /* 0x0000065449146816 */ /* 0x000fe20000000014 */
[C---:B-1----:R-:W-:Y:S01]  /*8a30*/  FMUL R0, R24.reuse, R4 ;  /* 0x0000000418007220 */ /* 0x042fe20000400000 */
        /* <DEDUP_REMOVED lines=34> */
[----:B------:R-:W-:Y:S04]  /*8c60*/  @P6 SHF.L.U32 R0, R77, 0x1f, RZ ;  /* 0x0000001f4d006819 */ /* 0x000fe800000006ff */
[----:B------:R3:W-:Y:S01]  /*8c70*/  STS.128 [R62+0x6030], R16 ;  /* 0x006030103e007388 */ /* 0x0007e20000000c00 */
[----:B------:R-:W-:Y:S01]  /*8c80*/  @!PT LDS RZ, [RZ] ;  /* 0x00000000fffff984 */ /* 0x000fe20000000800 */
[----:B------:R-:W-:Y:S01]  /*8c90*/  @!PT LDS RZ, [RZ] ;  /* 0x00000000fffff984 */ /* 0x000fe20000000800 */
[----:B------:R-:W-:Y:S01]  /*8ca0*/  @!PT LDS RZ, [RZ] ;  /* 0x00000000fffff984 */ /* 0x000fe20000000800 */
[----:B------:R-:W-:Y:S01]  /*8cb0*/  @!PT LDS RZ, [RZ] ;  /* 0x00000000fffff984 */ /* 0x000fe20000000800 */
[----:B------:R4:W-:Y:S06]  /*8cc0*/  MEMBAR.ALL.CTA ;  /* 0x0000000000007992 */ /* 0x0009ec0000008000 */
[----:B----4-:R-:W4:Y:S01]  /*8cd0*/  FENCE.VIEW.ASYNC.S ;  /* 0x00000000000073c6 */ /* 0x010f220000000000 */
[----:B-1----:R-:W-:Y:S01]  /*8ce0*/  LEA R6, R74, UR43, 0x3 ;  /* 0x0000002b4a067c11 */ /* 0x002fe2000f8e18ff */
[----:B----4-:R-:W-:Y:S06]  /*8cf0*/  BAR.SYNC.DEFER_BLOCKING 0x1, 0x80 ;  /* 0x0042000000007b1d */ /* 0x010fec0000010000 */
        /* <DEDUP_REMOVED lines=10> */
.L_x_150:
[----:B------:R-:W-:Y:S05]  /*8da0*/  BSYNC.RECONVERGENT B0 ;  /* 0x0000000000007941 */ /* 0x000fea0003800200 */
.L_x_149:
[----:B------:R-:W-:Y:S01]  /*8db0*/  BAR.SYNC.DEFER_BLOCKING 0x1, 0x80 ;  /* 0x0042000000007b1d */ /* 0x000fe20000010000 */
[----:B------:R-:W-:Y:S04]  /*8dc0*/  UIADD3 UR4, UPT, UPT, UR44, 0x1, URZ ;  /* 0x000000012c047890 */ /* 0x000fe8000fffe0ff */
[----:B------:R-:W-:Y:S04]  /*8dd0*/  UISETP.NE.AND UP0, UPT, UR4, 0x4, UPT ;  /* 0x000000040400788c */ /* 0x000fe8000bf05270 */
[----:B------:R-:W-:Y:S01]  /*8de0*/  USEL UR47, UR4, URZ, UP0 ;  /* 0x000000ff042f7287 */ /* 0x000fe20008000000 */
[----:B------:R1:W-:Y:S01]  /*8df0*/  @P6 SYNCS.ARRIVE.TRANS64.RED.A1T0 RZ, [R20+URZ], RZ ;  /* 0x000000ff14ff69a7 */ /* 0x0003e200081004ff */
[----:B------:R-:W-:Y:S01]  /*8e00*/  BSSY B1, `(.L_x_151) ;  /* 0x000001c000017945 */ /* 0x000fe20003800000 */
[----:B------:R-:W4:Y:S02]  /*8e10*/  @P6 SYNCS.PHASECHK.TRANS64.TRYWAIT P0, [R6+URZ+0x80], R0 ;  /* 0x00008000060065a7 */ /* 0x000f2400080011ff */
[----:B----4-:R-:W-:Y:S01]  /*8e20*/  @P6 SEL R75, RZ, 0x1, !P0 ;  /* 0x00000001ff4b6807 */ /* 0x010fe20004000000 */
        /* <DEDUP_REMOVED lines=10> */
[----:B------:R-:W-:Y:S04]  /*8ed0*/  SHF.L.U32 R5, R77, 0x1f, RZ ;  /* 0x0000001f4d057819 */ /* 0x000fe800000006ff */
[----:B------:R-:W1:Y:S02]  /*8ee0*/  SYNCS.PHASECHK.TRANS64.TRYWAIT P0, [R6+URZ+0x80], R5 ;  /* 0x00008005060075a7 */ /* 0x000e6400080011ff */
[----:B-1----:R-:W-:Y:S05]  /*8ef0*/  @!P0 BRA `(.L_x_155) ;  /* 0x0000003000148947 */ /* 0x002fea0003800000 */
.L_x_154:
[----:B------:R-:W-:Y:S05]  /*8f00*/  BSYNC B0 ;  /* 0x0000000000007941 */ /* 0x000fea0003800000 */
.L_x_153:
[----:B------:R-:W-:Y:S01]  /*8f10*/  ISETP.NE.AND P0, PT, R76, RZ, PT ;  /* 0x000000ff4c00720c */ /* 0x000fe20003f05270 */
[----:B------:R-:W-:Y:S11]  /*8f20*/  VIADD R74, R74, 0x1 ;  /* 0x000000014a4a7836 */ /* 0x000ff60000000000 */
[----:B------:R-:W-:Y:S01]  /*8f30*/  @!UPT UIADD3 URZ, UPT, UPT, URZ, URZ, URZ ;  /* 0x000000fffffff290 */ /* 0x000fe2000fffe0ff */
[----:B------:R-:W4:Y:S04]  /*8f40*/  @P0 LDS.128 R32, [R4] ;  /* 0x0000000004200984 */ /* 0x000f280000000c00 */
[----:B------:R-:W1:Y:S04]  /*8f50*/  @P0 LDS.128 R36, [R3+0x10] ;  /* 0x0000100003240984 */ /* 0x000e680000000c00 */
[----:B------:R-:W1:Y:S04]  /*8f60*/  @P0 LDS.128 R40, [R2+0x20] ;  /* 0x0000200002280984 */ /* 0x000e680000000c00 */
[----:B------:R5:W1:Y:S01]  /*8f70*/  @P0 LDS.128 R44, [R0+0x30] ;  /* 0x00003000002c0984 */ /* 0x000a620000000c00 */
[C---:B------:R-:W-:Y:S04]  /*8f80*/  ISETP.NE.AND P0, PT, R74.reuse, 0x4, PT ;  /* 0x000000044a00780c */ /* 0x040fe80003f05270 */
[----:B------:R-:W-:Y:S02]  /*8f90*/  SEL R74, R74, RZ, P0 ;  /* 0x000000ff4a4a7207 */ /* 0x000fe40000000000 */
[----:B-----5:R-:W-:Y:S04]  /*8fa0*/  SEL R0, RZ, 0x1, P0 ;  /* 0x00000001ff007807 */ /* 0x020fe80000000000 */
[----:B------:R-:W-:Y:S02]  /*8fb0*/  LOP3.LUT R77, R77, R0, RZ, 0x3c, !PT ;  /* 0x000000004d4d7212 */ /* 0x000fe400078e3cff */
.L_x_152:
[----:B------:R-:W-:Y:S05]  /*8fc0*/  BSYNC B1 ;  /* 0x0000000000017941 */ /* 0x000fea0003800000 */
.L_x_151:
[----:B------:R-:W-:Y:S05]  /*8fd0*/  VIADD R0, R25, 0x40 ;  /* 0x0000004019007836 */ /* 0x000fea0000000000 */
[----:B------:R-:W-:Y:S04]  /*8fe0*/  SHF.R.U32.HI R0, RZ, 0x15, R0 ;  /* 0x00000015ff007819 */ /* 0x000fe80000011600 */
[----:B------:R-:W-:Y:S11]  /*8ff0*/  LOP3.LUT P0, RZ, R0, 0x3, R56, 0x48, !PT ;  /* 0x0000000300ff7812 */ /* 0x000ff60007804838 */
[----:B------:R-:W-:Y:S02]  /*9000*/  @!UPT UIADD3 URZ, UPT, UPT, URZ, URZ, URZ ;  /* 0x000000fffffff290 */ /* 0x000fe4000fffe0ff */
[----:B------:R-:W-:Y:S05]  /*9010*/  @!P0 BRA `(.L_x_156) ;  /* 0x0000000000408947 */ /* 0x000fea0003800000 */
[----:B------:R-:W1:Y:S01]  /*9020*/  LDCU.64 UR8, c[0x4][0x70] ;  /* 0x01000e00ff0877ac */ /* 0x000e620008000a00 */
[----:B------:R-:W-:Y:S01]  /*9030*/  MOV R3, 0x0 ;  /* 0x0000000000037802 */ /* 0x000fe20000000f00 */
[----:B------:R-:W-:Y:S02]  /*9040*/  HFMA2 R12, -RZ, RZ, 0, 5.9604644775390625e-08 ;  /* 0x00000001ff0c7431 */ /* 0x000fe400000001ff */
[----:B---3--:R-:W-:Y:S02]  /*9050*/  IMAD.MOV.U32 R8, RZ, RZ, 0x192 ;  /* 0x00000192ff087424 */ /* 0x008fe400078e00ff */
        /* <DEDUP_REMOVED lines=12> */
.L_x_156:
[----:B------:R-:W-:Y:S05]  /*9120*/  WARPSYNC.ALL ;  /* 0x0000000000007948 */ /* 0x000fea0003800000 */
[----:B------:R-:W-:Y:S01]  /*9130*/  R2UR UR4, R25 ;  /* 0x00000000190472ca */ /* 0x000fe200000e0000 */
[----:B------:R-:W-:Y:S01]  /*9140*/  BSSY.RECONVERGENT B0, `(.L_x_157) ;  /* 0x0000042000007945 */ /* 0x000fe20003800200 */
[----:B------:R-:W-:Y:S02]  /*9150*/  ISETP.NE.AND P6, PT, R71, RZ, PT ;  /* 0x000000ff4700720c */ /* 0x000fe40003fc5270 */
[----:B------:R-:W-:Y:S02]  /*9160*/  ISETP.NE.AND P0, PT, R69, RZ, PT ;  /* 0x000000ff4500720c */ /* 0x000fe40003f05270 */
[----:B------:R-:W-:Y:S07]  /*9170*/  MOV R20, UR47 ;  /* 0x0000002f00147c02 */ /* 0x000fee0008000f00 */
[----:B-1-3--:R-:W1:Y:S02]  /*9180*/  LDTM.x16 R4, tmem[UR4+0x40] ;  /* 0x00004004000479ee */ /* 0x00ae640008240000 */
        /* <DEDUP_REMOVED lines=18> */
[----:B------:R-:W-:Y:S01]  /*92b0*/  STS.128 [R67], R28 ;  /* 0x0000001c43007388 */ /* 0x000fe20000000c00 */
        /* <DEDUP_REMOVED lines=30> */
[----:B------:R-:W-:Y:S02]  /*94a0*/  UIADD3 UR4, UPT, UPT, UR43, 0x200, URZ ;  /* 0x000002002b047890 */ /* 0x000fe4000fffe0ff */
[----:B------:R-:W-:Y:S01]  /*94b0*/  UIADD3 UR9, UPT, UPT, UR49, 0x40, URZ ;  /* 0x0000004031097890 */ /* 0x000fe2000fffe0ff */
[----:B------:R-:W-:Y:S01]  /*94c0*/  UMOV UR10, UR50 ;  /* 0x00000032000a7c82 */ /* 0x000fe20008000000 */
[----:B------:R-:W-:Y:S02]  /*94d0*/  UMOV UR11, UR36 ;  /* 0x00000024000b7c82 */ /* 0x000fe40008000000 */
[----:B------:R-:W-:Y:S01]  /*94e0*/  MOV R59, UR4 ;  /* 0x00000004003b7c02 */ /* 0x000fe20008000f00 */
[----:B------:R-:W-:Y:S03]  /*94f0*/  UIADD3 UR4, UP0, UPT, UR54, 0x680, URZ ;  /* 0x0000068036047890 */ /* 0x000fe6000ff1e0ff */
[----:B------:R-:W-:Y:S01]  /*9500*/  R2UR UR8, R59 ;  /* 0x000000003b0872ca */ /* 0x000fe200000e0000 */
[----:B------:R-:W-:Y:S11]  /*9510*/  UIADD3.X UR5, UPT, UPT, URZ, UR55, URZ, UP0, !UPT ;  /* 0x00000037ff057290 */ /* 0x000ff600087fe4ff */
[----:B------:R-:W-:Y:S01]  /*9520*/  @!UPT UIADD3 URZ, UPT, UPT, URZ, URZ, URZ ;  /* 0x000000fffffff290 */ /* 0x000fe2000fffe0ff */
[----:B------:R1:W-:Y:S01]  /*9530*/  UTMASTG.3D [UR8], [UR4] ;  /* 0x00000008040073b5 */ /* 0x0003e20008010000 */
[----:B------:R0:W-:Y:S01]  /*9540*/  UTMACMDFLUSH ;  /* 0x00000000000079b7 */ /* 0x0001e20000000000 */
[----:B-1----:R-:W-:Y:S04]  /*9550*/  DEPBAR.LE SB0, 0x1 ;  /* 0x000080400000791a */ /* 0x002fe80000000000 */
.L_x_158:
[----:B------:R-:W-:Y:S05]  /*9560*/  BSYNC.RECONVERGENT B0 ;  /* 0x0000000000007941 */ /* 0x000fea0003800200 */
.L_x_157:
        /* <DEDUP_REMOVED lines=21> */
.L_x_162:
[----:B------:R-:W-:Y:S05]  /*96c0*/  BSYNC B0 ;  /* 0x0000000000007941 */ /* 0x000fea0003800000 */
.L_x_161:
        /* <DEDUP_REMOVED lines=11> */
.L_x_160:
[----:B------:R-:W-:Y:S05]  /*9780*/  BSYNC B1 ;  /* 0x0000000000017941 */ /* 0x000fea0003800000 */
.L_x_159:
        /* <DEDUP_REMOVED lines=21> */
.L_x_164:
        /* <DEDUP_REMOVED lines=65> */
.L_x_166:
[----:B------:R-:W-:Y:S05]  /*9cf0*/  BSYNC.RECONVERGENT B0 ;  /* 0x0000000000007941 */ /* 0x000fea0003800200 */
.L_x_165:
        /* <DEDUP_REMOVED lines=21> */
.L_x_170:
[----:B------:R-:W-:Y:S05]  /*9e50*/  BSYNC B0 ;  /* 0x0000000000007941 */ /* 0x000fea0003800000 */
.L_x_169:
        /* <DEDUP_REMOVED lines=11> */
.L_x_168:
[----:B------:R-:W-:Y:S05]  /*9f10*/  BSYNC B1 ;  /* 0x0000000000017941 */ /* 0x000fea0003800000 */
.L_x_167:
        /* <DEDUP_REMOVED lines=21> */
.L_x_172:
        /* <DEDUP_REMOVED lines=46> */
[----:B------:R-:W-:Y:S02]  /*a350*/  @P6 SHF.L.U32 R2, R77, 0x1f, RZ ;  /* 0x0000001f4d026819 */ /* 0x000fe400000006ff */
        /* <DEDUP_REMOVED lines=18> */
.L_x_174:
[----:B------:R-:W-:Y:S05]  /*a480*/  BSYNC.RECONVERGENT B0 ;  /* 0x0000000000007941 */ /* 0x000fea0003800200 */
.L_x_173:
        /* <DEDUP_REMOVED lines=18> */
[----:B------:R-:W-:Y:S04]  /*a5b0*/  SHF.L.U32 R77, R77, 0x1f, RZ ;  /* 0x0000001f4d4d7819 */ /* 0x000fe800000006ff */
[----:B------:R-:W1:Y:S02]  /*a5c0*/  SYNCS.PHASECHK.TRANS64.TRYWAIT P0, [R0+URZ+0x80], R77 ;  /* 0x0000804d000075a7 */ /* 0x000e6400080011ff */
[----:B-1----:R-:W-:Y:S05]  /*a5d0*/  @!P0 BRA `(.L_x_179) ;  /* 0x0000001800988947 */ /* 0x002fea0003800000 */
.L_x_178:
[----:B------:R-:W-:Y:S05]  /*a5e0*/  BSYNC B0 ;  /* 0x0000000000007941 */ /* 0x000fea0003800000 */
.L_x_177:
[----:B------:R-:W-:Y:S11]  /*a5f0*/  ISETP.NE.AND P0, PT, R76, RZ, PT ;  /* 0x000000ff4c00720c */ /* 0x000ff60003f05270 */
[----:B------:R-:W-:Y:S02]  /*a600*/  @!UPT UIADD3 URZ, UPT, UPT, URZ, URZ, URZ ;  /* 0x000000fffffff290 */ /* 0x000fe4000fffe0ff */
[----:B------:R3:W4:Y:S04]  /*a610*/  @P0 LDS.128 R32, [R4] ;  /* 0x0000000004200984 */ /* 0x0007280000000c00 */
[----:B------:R3:W1:Y:S04]  /*a620*/  @P0 LDS.128 R36, [R3+0x10] ;  /* 0x0000100003240984 */ /* 0x0006680000000c00 */
[----:B------:R3:W1:Y:S04]  /*a630*/  @P0 LDS.128 R40, [R2+0x20] ;  /* 0x0000200002280984 */ /* 0x0006680000000c00 */
[----:B------:R3:W1:Y:S02]  /*a640*/  @P0 LDS.128 R44, [R74+0x30] ;  /* 0x000030004a2c0984 */ /* 0x0006640000000c00 */
.L_x_176:
[----:B------:R-:W-:Y:S05]  /*a650*/  BSYNC B1 ;  /* 0x0000000000017941 */ /* 0x000fea0003800000 */
.L_x_175:
        /* <DEDUP_REMOVED lines=21> */
.L_x_180:
[----:B------:R-:W-:Y:S01]  /*a7b0*/  ISETP.NE.AND P0, PT, R69, RZ, PT ;  /* 0x000000ff4500720c */ /* 0x000fe20003f05270 */
[----:B------:R-:W-:Y:S05]  /*a7c0*/  WARPSYNC.ALL ;  /* 0x0000000000007948 */ /* 0x000fea0003800000 */
[----:B------:R-:W-:Y:S01]  /*a7d0*/  R2UR UR4, R25 ;  /* 0x00000000190472ca */ /* 0x000fe200000e0000 */
[----:B------:R-:W-:Y:S01]  /*a7e0*/  BSSY.RECONVERGENT B0, `(.L_x_181) ;  /* 0x000003b000007945 */ /* 0x000fe20003800200 */
[----:B------:R-:W-:Y:S04]  /*a7f0*/  IADD3 R72, PT, PT, R72, 0x110, RZ ;  /* 0x0000011048487810 */ /* 0x000fe80007ffe0ff */
[----:B------:R-:W-:Y:S07]  /*a800*/  LOP3.LUT R72, R72, 0xfefffff8, RZ, 0xc0, !PT ;  /* 0xfefffff848487812 */ /* 0x000fee00078ec0ff */
[----:B---3--:R-:W1:Y:S01]  /*a810*/  LDTM.x16 R4, tmem[UR4+0x70] ;  /* 0x00007004000479ee */ /* 0x008e620008240000 */
[----:B------:R-:W-:Y:S01]  /*a820*/  NOP ;  /* 0x0000000000007918 */ /* 0x000fe20000000000 */
[----:B-1----:R1:W-:Y:S01]  /*a830*/  SYNCS.ARRIVE.TRANS64.RED.A1T0 RZ, [R72+URZ], RZ ;  /* 0x000000ff48ff79a7 */ /* 0x0023e200081004ff */
[C---:B------:R-:W-:Y:S01]  /*a840*/  FMUL R0, R24.reuse, R4 ;  /* 0x0000000418007220 */ /* 0x040fe20000400000 */
        /* <DEDUP_REMOVED lines=52> */
.L_x_182:
[----:B------:R-:W-:Y:S05]  /*ab90*/  BSYNC.RECONVERGENT B0 ;  /* 0x0000000000007941 */ /* 0x000fea0003800200 */
.L_x_181:
[----:B------:R-:W-:Y:S01]  /*aba0*/  BAR.SYNC.DEFER_BLOCKING 0x1, 0x80 ;  /* 0x0042000000007b1d */ /* 0x000fe20000010000 */
[----:B------:R-:W-:Y:S01]  /*abb0*/  UISETP.NE.AND UP0, UPT, UR52, -0x8, UPT ;  /* 0xfffffff83400788c */ /* 0x000fe2000bf05270 */
[----:B------:R-:W-:Y:S08]  /*abc0*/  IADD3 R22, PT, PT, R22, 0x1, RZ ;  /* 0x0000000116167810 */ /* 0x000ff00007ffe0ff */
[----:B------:R-:W-:Y:S05]  /*abd0*/  BRA.U !UP0, `(.L_x_183) ;  /* 0x0000000108247547 */ /* 0x000fea000b800000 */
[----:B------:R-:W-:Y:S01]  /*abe0*/  ISETP.NE.AND P0, PT, R71, RZ, PT ;  /* 0x000000ff4700720c */ /* 0x000fe20003f05270 */
[----:B------:R-:W-:Y:S01]  /*abf0*/  IMAD.U32 R0, RZ, RZ, UR47 ;  /* 0x0000002fff007e24 */ /* 0x000fe2000f8e00ff */
[----:B------:R-:W-:Y:S04]  /*ac00*/  UIADD3 UR4, UPT, UPT, UR47, 0x1, URZ ;  /* 0x000000012f047890 */ /* 0x000fe8000fffe0ff */
[----:B------:R-:W-:Y:S04]  /*ac10*/  UISETP.NE.AND UP0, UPT, UR4, 0x4, UPT ;  /* 0x000000040400788c */ /* 0x000fe8000bf05270 */
[----:B------:R-:W-:Y:S03]  /*ac20*/  USEL UR47, UR4, URZ, UP0 ;  /* 0x000000ff042f7287 */ /* 0x000fe60008000000 */
[----:B------:R-:W-:Y:S05]  /*ac30*/  @P0 LEA R0, R0, UR43, 0x3 ;  /* 0x0000002b00000c11 */ /* 0x000fea000f8e18ff */
[----:B------:R-:W-:Y:S05]  /*ac40*/  @P0 VIADD R0, R0, 0xa0 ;  /* 0x000000a000000836 */ /* 0x000fea0000000000 */
[----:B------:R-:W-:Y:S04]  /*ac50*/  @P0 PRMT R0, R73, 0x654, R0 ;  /* 0x0000065449000816 */ /* 0x000fe80000000000 */
[----:B------:R3:W-:Y:S03]  /*ac60*/  @P0 SYNCS.ARRIVE.TRANS64.RED.A1T0 RZ, [R0+URZ], RZ ;  /* 0x000000ff00ff09a7 */ /* 0x0007e600081004ff */
.L_x_183:
[----:B------:R-:W-:Y:S01]  /*ac70*/  R2UR UR6, R70 ;  /* 0x00000000460672ca */ /* 0x000fe200000e0000 */
[----:B------:R-:W-:Y:S01]  /*ac80*/  UIADD3 UR52, UPT, UPT, UR52, 0x8, URZ ;  /* 0x0000000834347890 */ /* 0x000fe2000fffe0ff */
[----:B------:R-:W-:Y:S01]  /*ac90*/  R2UR UR5, R57 ;  /* 0x00000000390572ca */ /* 0x000fe200000e0000 */
[----:B------:R-:W-:Y:S01]  /*aca0*/  UMOV UR36, UR63 ;  /* 0x0000003f00247c82 */ /* 0x000fe20008000000 */
[----:B------:R-:W-:Y:S02]  /*acb0*/  R2UR UR4, R58 ;  /* 0x000000003a0472ca */ /* 0x000fe400000e0000 */
[----:B------:R-:W-:Y:S02]  /*acc0*/  ISETP.NE.AND P0, PT, R61, 0x2, PT ;  /* 0x000000023d00780c */ /* 0x000fe40003f05270 */
[----:B------:R-:W-:Y:S02]  /*acd0*/  ISETP.NE.AND P1, PT, R22, 0x4, PT ;  /* 0x000000041600780c */ /* 0x000fe40003f25270 */
[----:B------:R-:W-:Y:S02]  /*ace0*/  SEL R2, RZ, 0x1, P0 ;  /* 0x00000001ff027807 */ /* 0x000fe40000000000 */
[----:B---3--:R-:W-:Y:S01]  /*acf0*/  SEL R0, RZ, 0x1, P1 ;  /* 0x00000001ff007807 */ /* 0x008fe20000800000 */
[----:B------:R-:W-:Y:S01]  /*ad00*/  UISETP.NE.AND UP0, UPT, UR6, URZ, UPT ;  /* 0x000000ff0600728c */ /* 0x000fe2000bf05270 */
[----:B------:R-:W-:Y:S01]  /*ad10*/  LOP3.LUT R63, R63, R2, RZ, 0x3c, !PT ;  /* 0x000000023f3f7212 */ /* 0x000fe200078e3cff */
[----:B------:R-:W-:Y:S01]  /*ad20*/  UIADD3 UR20, UPT, UPT, UR37, UR5, URZ ;  /* 0x0000000525147290 */ /* 0x000fe2000fffe0ff */
[----:B------:R-:W-:Y:S01]  /*ad30*/  LOP3.LUT R64, R64, R0, RZ, 0x3c, !PT ;  /* 0x0000000040407212 */ /* 0x000fe200078e3cff */
[----:B------:R-:W-:Y:S01]  /*ad40*/  UIADD3 UR16, UPT, UPT, UR38, UR4, URZ ;  /* 0x0000000426107290 */ /* 0x000fe2000fffe0ff */
[----:B------:R-:W-:Y:S02]  /*ad50*/  SEL R61, R61, RZ, P0 ;  /* 0x000000ff3d3d7207 */ /* 0x000fe40000000000 */
[----:B------:R-:W-:Y:S02]  /*ad60*/  SEL R22, R22, RZ, P1 ;  /* 0x000000ff16167207 */ /* 0x000fe40000800000 */
[----:B------:R-:W-:Y:S07]  /*ad70*/  BRA.U UP0, `(.L_x_184) ;  /* 0xffffffb500707547 */ /* 0x000fee000b83ffff */
[----:B------:R-:W3:Y:S01]  /*ad80*/  LDCU.64 UR4, c[0x0][0x888] ;  /* 0x00011100ff0477ac */ /* 0x000ee20008000a00 */
[----:B------:R-:W4:Y:S01]  /*ad90*/  LDCU.64 UR6, c[0x0][0x890] ;  /* 0x00011200ff0677ac */ /* 0x000f220008000a00 */
[----:B---3--:R-:W-:Y:S02]  /*ada0*/  ISETP.NE.U32.AND P2, PT, RZ, UR4, PT ;  /* 0x00000004ff007c0c */ /* 0x008fe4000bf45070 */
[----:B----4-:R-:W-:Y:S02]  /*adb0*/  ISETP.NE.U32.AND P1, PT, RZ, UR6, PT ;  /* 0x00000006ff007c0c */ /* 0x010fe4000bf25070 */
[----:B------:R-:W-:Y:S02]  /*adc0*/  ISETP.NE.AND.EX P2, PT, RZ, UR5, PT, P2 ;  /* 0x00000005ff007c0c */ /* 0x000fe4000bf45320 */
[----:B------:R-:W-:-:S13]  /*add0*/  ISETP.NE.AND.EX P0, PT, RZ, UR7, PT, P1 ;  /* 0x00000007ff007c0c */ /* 0x000fda000bf05310 */
[----:B------:R-:W-:Y:S05]  /*ade0*/  @P2 BRA P0, `(.L_x_185) ;  /* 0x00000000003c2947 */ /* 0x000fea0000000000 */
[----:B------:R-:W-:-:S13]  /*adf0*/  ISETP.NE.AND.EX P1, PT, RZ, UR7, PT, P1 ;  /* 0x00000007ff007c0c */ /* 0x000fda000bf25310 */
[----:B------:R-:W-:Y:S05]  /*ae00*/  @P1 BRA `(.L_x_186) ;  /* 0x00000000000c1947 */ /* 0x000fea0003800000 */
[----:B------:R-:W-:-:S13]  /*ae10*/  FSETP.NEU.AND P0, PT, R27, RZ, PT ;  /* 0x000000ff1b00720b */ /* 0x000fda0003f0d000 */
[----:B------:R-:W-:Y:S05]  /*ae20*/  @!P0 EXIT ;  /* 0x000000000000894d */ /* 0x000fea0003800000 */
[----:B------:R-:W-:Y:S05]  /*ae30*/  BRA `(.L_x_185) ;  /* 0x0000000000287947 */ /* 0x000fea0003800000 */
.L_x_186:
[----:B------:R-:W-:Y:S01]  /*ae40*/  ISETP.NE.AND P0, PT, R60, RZ, PT ;  /* 0x000000ff3c00720c */ /* 0x000fe20003f05270 */
[----:B------:R-:W-:-:S12]  /*ae50*/  BSSY.RECONVERGENT B0, `(.L_x_185) ;  /* 0x0000008000007945 */ /* 0x000fd80003800200 */
[----:B------:R-:W-:Y:S05]  /*ae60*/  @P0 BRA `(.L_x_187) ;  /* 0x0000000000100947 */ /* 0x000fea0003800000 */
[----:B------:R-:W-:-:S04]  /*ae70*/  ISETP.NE.U32.AND P0, PT, RZ, UR4, PT ;  /* 0x00000004ff007c0c */ /* 0x000fc8000bf05070 */
[----:B------:R-:W-:-:S13]  /*ae80*/  ISETP.NE.AND.EX P0, PT, RZ, UR5, PT, P0 ;  /* 0x00000005ff007c0c */ /* 0x000fda000bf05300 */
[----:B------:R-:W-:Y:S05]  /*ae90*/  @!P0 EXIT ;  /* 0x000000000000894d */ /* 0x000fea0003800000 */
[----:B------:R-:W-:Y:S05]  /*aea0*/  BRA `(.L_x_188) ;  /* 0x0000000000087947 */ /* 0x000fea0003800000 */
.L_x_187:
[----:B------:R-:W-:-:S13]  /*aeb0*/  FSETP.NEU.AND P0, PT, R27, RZ, PT ;  /* 0x000000ff1b00720b */ /* 0x000fda0003f0d000 */
[----:B------:R-:W-:Y:S05]  /*aec0*/  @!P0 EXIT ;  /* 0x000000000000894d */ /* 0x000fea0003800000 */
.L_x_188:
[----:B------:R-:W-:Y:S05]  /*aed0*/  BSYNC.RECONVERGENT B0 ;  /* 0x0000000000007941 */ /* 0x000fea0003800200 */
.L_x_185:
[----:B------:R-:W3:Y:S01]  /*aee0*/  S2UR UR7, SR_CgaCtaId ;  /* 0x00000000000779c3 */ /* 0x000ee20000008800 */
[----:B------:R-:W-:Y:S01]  /*aef0*/  ULEA UR6, UR47, UR43, 0x3 ;  /* 0x0000002b2f067291 */ /* 0x000fe2000f8e18ff */
[----:B------:R-:W-:-:S04]  /*af00*/  DEPBAR.LE SB0, 0x0 ;  /* 0x000080000000791a */ /* 0x000fc80000000000 */
[----:B------:R-:W-:-:S04]  /*af10*/  UIADD3 UR6, UPT, UPT, UR6, 0xa0, URZ ;  /* 0x000000a006067890 */ /* 0x000fc8000fffe0ff */
[----:B---3--:R-:W-:-:S09]  /*af20*/  UPRMT UR6, UR7, 0x654, UR6 ;  /* 0x0000065407067896 */ /* 0x008fd20008000006 */
[----:B------:R-:W-:Y:S01]  /*af30*/  SYNCS.ARRIVE.TRANS64.RED.A1T0 RZ, [UR6], RZ ;  /* 0x000000ffffff79a7 */ /* 0x000fe20008100406 */
[----:B------:R-:W-:Y:S05]  /*af40*/  EXIT ;  /* 0x000000000000794d */ /* 0x000fea0003800000 */
.L_x_24:
[----:B----4-:R4:W1:Y:S02]  /*af50*/  SYNCS.PHASECHK.TRANS64.TRYWAIT P0, [R0+URZ+0x140], R2 ;  /* 0x00014002000075a7 */ /* 0x01086400080011ff */
[----:B-1----:R-:W-:Y:S05]  /*af60*/  @!P0 NANOSLEEP.SYNCS 0x989680 ;  /* 0x009896800000895d */ /* 0x002fea0003900000 */
[----:B------:R-:W1:Y:S02]  /*af70*/  @!P0 SYNCS.PHASECHK.TRANS64 P0, [R0+URZ+0x140], R2 ;  /* 0x00014002000085a7 */ /* 0x000e6400080010ff */
[----:B-1----:R-:W-:Y:S05]  /*af80*/  @!P0 BRA `(.L_x_24) ;  /* 0xfffffffc00f08947 */ /* 0x002fea000383ffff */
[----:B------:R-:W-:Y:S05]  /*af90*/  BRA `(.L_x_189) ;  /* 0xffffff6c00607947 */ /* 0x000fea000383ffff */
.L_x_27:
[----:B----4-:R-:W-:-:S07]  /*afa0*/  MOV R0, UR33 ;  /* 0x0000002100007c02 */ /* 0x010fce0008000f00 */
.L_x_190:
[----:B-1----:R1:W4:Y:S02]  /*afb0*/  SYNCS.PHASECHK.TRANS64.TRYWAIT P0, [R0+URZ+0x40], R3 ;  /* 0x00004003000075a7 */ /* 0x00232400080011ff */
[----:B----4-:R-:W-:Y:S05]  /*afc0*/  @!P0 NANOSLEEP.SYNCS 0x989680 ;  /* 0x009896800000895d */ /* 0x010fea0003900000 */
[----:B------:R-:W4:Y:S02]  /*afd0*/  @!P0 SYNCS.PHASECHK.TRANS64 P0, [R0+URZ+0x40], R3 ;  /* 0x00004003000085a7 */ /* 0x000f2400080010ff */
[----:B----4-:R-:W-:Y:S05]  /*afe0*/  @!P0 BRA `(.L_x_190) ;  /* 0xfffffffc00f08947 */ /* 0x010fea000383ffff */
[----:B------:R-:W-:Y:S05]  /*aff0*/  BRA `(.L_x_26) ;  /* 0xffffff6c00b07947 */ /* 0x000fea000383ffff */
.L_x_34:
[----:B-1----:R-:W-:-:S07]  /*b000*/  MOV R0, UR17 ;  /* 0x0000001100007c02 */ /* 0x002fce0008000f00 */
.L_x_191:
[----:B-1----:R1:W2:Y:S02]  /*b010*/  SYNCS.PHASECHK.TRANS64.TRYWAIT P0, [R0+URZ+0x40], R3 ;  /* 0x00004003000075a7 */ /* 0x0022a400080011ff */
[----:B--2---:R-:W-:Y:S05]  /*b020*/  @!P0 NANOSLEEP.SYNCS 0x989680 ;  /* 0x009896800000895d */ /* 0x004fea0003900000 */
[----:B------:R-:W2:Y:S02]  /*b030*/  @!P0 SYNCS.PHASECHK.TRANS64 P0, [R0+URZ+0x40], R3 ;  /* 0x00004003000085a7 */ /* 0x000ea400080010ff */
[----:B--2---:R-:W-:Y:S05]  /*b040*/  @!P0 BRA `(.L_x_191) ;  /* 0xfffffffc00f08947 */ /* 0x004fea000383ffff */
[----:B------:R-:W-:Y:S05]  /*b050*/  BRA `(.L_x_33) ;  /* 0xffffff70007c7947 */ /* 0x000fea000383ffff */
.L_x_39:
[----:B-1----:R1:W2:Y:S02]  /*b060*/  SYNCS.PHASECHK.TRANS64.TRYWAIT P0, [R3+URZ+0xd0], R0 ;  /* 0x0000d000030075a7 */ /* 0x0022a400080011ff */
[----:B--2---:R-:W-:Y:S05]  /*b070*/  @!P0 NANOSLEEP.SYNCS 0x989680 ;  /* 0x009896800000895d */ /* 0x004fea0003900000 */
[----:B------:R-:W2:Y:S02]  /*b080*/  @!P0 SYNCS.PHASECHK.TRANS64 P0, [R3+URZ+0xd0], R0 ;  /* 0x0000d000030085a7 */ /* 0x000ea400080010ff */
[----:B--2---:R-:W-:Y:S05]  /*b090*/  @!P0 BRA `(.L_x_39) ;  /* 0xfffffffc00f08947 */ /* 0x004fea000383ffff */
[----:B------:R-:W-:Y:S05]  /*b0a0*/  BRA `(.L_x_192) ;  /* 0xffffff7400207947 */ /* 0x000fea000383ffff */
.L_x_43:
[----:B------:R-:W-:-:S07]  /*b0b0*/  MOV R0, UR4 ;  /* 0x0000000400007c02 */ /* 0x000fce0008000f00 */
.L_x_193:
[----:B-1----:R1:W2:Y:S02]  /*b0c0*/  SYNCS.PHASECHK.TRANS64.TRYWAIT P0, [R0+URZ], R2 ;  /* 0x00000002000075a7 */ /* 0x0022a400080011ff */
[----:B--2---:R-:W-:Y:S05]  /*b0d0*/  @!P0 NANOSLEEP.SYNCS 0x989680 ;  /* 0x009896800000895d */ /* 0x004fea0003900000 */
[----:B------:R-:W2:Y:S02]  /*b0e0*/  @!P0 SYNCS.PHASECHK.TRANS64 P0, [R0+URZ], R2 ;  /* 0x00000002000085a7 */ /* 0x000ea400080010ff */
[----:B--2---:R-:W-:Y:S05]  /*b0f0*/  @!P0 BRA `(.L_x_193) ;  /* 0xfffffffc00f08947 */ /* 0x004fea000383ffff */
[----:B------:R-:W-:Y:S05]  /*b100*/  BRA `(.L_x_194) ;  /* 0xffffff7800cc7947 */ /* 0x000fea000383ffff */
.L_x_44:
[----:B------:R-:W-:-:S07]  /*b110*/  MOV R0, UR5 ;  /* 0x0000000500007c02 */ /* 0x000fce0008000f00 */
.L_x_195:
[----:B-1----:R1:W2:Y:S02]  /*b120*/  SYNCS.PHASECHK.TRANS64.TRYWAIT P0, [R0+URZ], R3 ;  /* 0x00000003000075a7 */ /* 0x0022a400080011ff */
[----:B--2---:R-:W-:Y:S05]  /*b130*/  @!P0 NANOSLEEP.SYNCS 0x989680 ;  /* 0x009896800000895d */ /* 0x004fea0003900000 */
[----:B------:R-:W2:Y:S02]  /*b140*/  @!P0 SYNCS.PHASECHK.TRANS64 P0, [R0+URZ], R3 ;  /* 0x00000003000085a7 */ /* 0x000ea400080010ff */
[----:B--2---:R-:W-:Y:S05]  /*b150*/  @!P0 BRA `(.L_x_195) ;  /* 0xfffffffc00f08947 */ /* 0x004fea000383ffff */
[----:B------:R-:W-:Y:S05]  /*b160*/  BRA `(.L_x_196) ;  /* 0xffffff7800d87947 */ /* 0x000fea000383ffff */
.L_x_45:
[----:B------:R-:W-:-:S07]  /*b170*/  MOV R0, UR5 ;  /* 0x0000000500007c02 */ /* 0x000fce0008000f00 */
.L_x_197:
[----:B-1----:R1:W2:Y:S02]  /*b180*/  SYNCS.PHASECHK.TRANS64.TRYWAIT P0, [R0+URZ], R3 ;  /* 0x00000003000075a7 */ /* 0x0022a400080011ff */
[----:B--2---:R-:W-:Y:S05]  /*b190*/  @!P0 NANOSLEEP.SYNCS 0x989680 ;  /* 0x009896800000895d */ /* 0x004fea0003900000 */
[----:B------:R-:W2:Y:S02]  /*b1a0*/  @!P0 SYNCS.PHASECHK.TRANS64 P0, [R0+URZ], R3 ;  /* 0x00000003000085a7 */ /* 0x000ea400080010ff */
[----:B--2---:R-:W-:Y:S05]  /*b1b0*/  @!P0 BRA `(.L_x_197) ;  /* 0xfffffffc00f08947 */ /* 0x004fea000383ffff */
[----:B------:R-:W-:Y:S05]  /*b1c0*/  BRA `(.L_x_198) ;  /* 0xffffff7800e47947 */ /* 0x000fea000383ffff */
.L_x_46:
[----:B------:R-:W-:-:S07]  /*b1d0*/  MOV R0, UR5 ;  /* 0x0000000500007c02 */ /* 0x000fce0008000f00 */
.L_x_199:
[----:B-1----:R1:W2:Y:S02]  /*b1e0*/  SYNCS.PHASECHK.TRANS64.TRYWAIT P0, [R0+URZ], R3 ;  /* 0x00000003000075a7 */ /* 0x0022a400080011ff */
[----:B--2---:R-:W-:Y:S05]  /*b1f0*/  @!P0 NANOSLEEP.SYNCS 0x989680 ;  /* 0x009896800000895d */ /* 0x004fea0003900000 */
[----:B------:R-:W2:Y:S02]  /*b200*/  @!P0 SYNCS.PHASECHK.TRANS64 P0, [R0+URZ], R3 ;  /* 0x00000003000085a7 */ /* 0x000ea400080010ff */
[----:B--2---:R-:W-:Y:S05]  /*b210*/  @!P0 BRA `(.L_x_199) ;  /* 0xfffffffc00f08947 */ /* 0x004fea000383ffff */
[----:B------:R-:W-:Y:S05]  /*b220*/  BRA `(.L_x_200) ;  /* 0xffffff7800f07947 */ /* 0x000fea000383ffff */
.L_x_47:
[----:B------:R-:W-:-:S07]  /*b230*/  MOV R0, UR5 ;  /* 0x0000000500007c02 */ /* 0x000fce0008000f00 */
.L_x_201:
[----:B-1----:R1:W2:Y:S02]  /*b240*/  SYNCS.PHASECHK.TRANS64.TRYWAIT P0, [R0+URZ], R3 ;  /* 0x00000003000075a7 */ /* 0x0022a400080011ff */
[----:B--2---:R-:W-:Y:S05]  /*b250*/  @!P0 NANOSLEEP.SYNCS 0x989680 ;  /* 0x009896800000895d */ /* 0x004fea0003900000 */
[----:B------:R-:W2:Y:S02]  /*b260*/  @!P0 SYNCS.PHASECHK.TRANS64 P0, [R0+URZ], R3 ;  /* 0x00000003000085a7 */ /* 0x000ea400080010ff */
[----:B--2---:R-:W-:Y:S05]  /*b270*/  @!P0 BRA `(.L_x_201) ;  /* 0xfffffffc00f08947 */ /* 0x004fea000383ffff */
[----:B------:R-:W-:Y:S05]  /*b280*/  BRA `(.L_x_202) ;  /* 0xffffff7800fc7947 */ /* 0x000fea000383ffff */
.L_x_48:
[----:B------:R-:W-:-:S07]  /*b290*/  MOV R0, UR5 ;  /* 0x0000000500007c02 */ /* 0x000fce0008000f00 */
.L_x_203:
[----:B-1----:R1:W2:Y:S02]  /*b2a0*/  SYNCS.PHASECHK.TRANS64.TRYWAIT P0, [R0+URZ], R3 ;  /* 0x00000003000075a7 */ /* 0x0022a400080011ff */
[----:B--2---:R-:W-:Y:S05]  /*b2b0*/  @!P0 NANOSLEEP.SYNCS 0x989680 ;  /* 0x009896800000895d */ /* 0x004fea0003900000 */
[----:B------:R-:W2:Y:S02]  /*b2c0*/  @!P0 SYNCS.PHASECHK.TRANS64 P0, [R0+URZ], R3 ;  /* 0x00000003000085a7 */ /* 0x000ea400080010ff */
[----:B--2---:R-:W-:Y:S05]  /*b2d0*/  @!P0 BRA `(.L_x_203) ;  /* 0xfffffffc00f08947 */ /* 0x004fea000383ffff */
[----:B------:R-:W-:Y:S05]  /*b2e0*/  BRA `(.L_x_204) ;  /* 0xffffff7c00087947 */ /* 0x000fea000383ffff */
.L_x_49:
[----:B------:R-:W-:-:S07]  /*b2f0*/  MOV R0, UR5 ;  /* 0x0000000500007c02 */ /* 0x000fce0008000f00 */
.L_x_205:
[----:B-1----:R1:W2:Y:S02]  /*b300*/  SYNCS.PHASECHK.TRANS64.TRYWAIT P0, [R0+URZ], R3 ;  /* 0x00000003000075a7 */ /* 0x0022a400080011ff */
[----:B--2---:R-:W-:Y:S05]  /*b310*/  @!P0 NANOSLEEP.SYNCS 0x989680 ;  /* 0x009896800000895d */ /* 0x004fea0003900000 */
[----:B------:R-:W2:Y:S02]  /*b320*/  @!P0 SYNCS.PHASECHK.TRANS64 P0, [R0+URZ], R3 ;  /* 0x00000003000085a7 */ /* 0x000ea400080010ff */
[----:B--2---:R-:W-:Y:S05]  /*b330*/  @!P0 BRA `(.L_x_205) ;  /* 0xfffffffc00f08947 */ /* 0x004fea000383ffff */
[----:B------:R-:W-:Y:S05]  /*b340*/  BRA `(.L_x_206) ;  /* 0xffffff7c00147947 */ /* 0x000fea000383ffff */
.L_x_52:
[----:B--2---:R2:W3:Y:S02]  /*b350*/  SYNCS.PHASECHK.TRANS64.TRYWAIT P0, [R2+URZ+0x130], R4 ;  /* 0x00013004020075a7 */ /* 0x0044e400080011ff */
[----:B---3--:R-:W-:Y:S05]  /*b360*/  @!P0 NANOSLEEP.SYNCS 0x989680 ;  /* 0x009896800000895d */ /* 0x008fea0003900000 */
[----:B------:R-:W3:Y:S02]  /*b370*/  @!P0 SYNCS.PHASECHK.TRANS64 P0, [R2+URZ+0x130], R4 ;  /* 0x00013004020085a7 */ /* 0x000ee400080010ff */
[----:B---3--:R-:W-:Y:S05]  /*b380*/  @!P0 BRA `(.L_x_52) ;  /* 0xfffffffc00f08947 */ /* 0x008fea000383ffff */
[----:B------:R-:W-:Y:S05]  /*b390*/  BRA `(.L_x_207) ;  /* 0xffffff7c00787947 */ /* 0x000fea000383ffff */
.L_x_53:
[----:B------:R-:W-:-:S07]  /*b3a0*/  MOV R2, UR4 ;  /* 0x0000000400027c02 */ /* 0x000fce0008000f00 */
.L_x_208:
[----:B--2---:R2:W3:Y:S02]  /*b3b0*/  SYNCS.PHASECHK.TRANS64.TRYWAIT P0, [R2+URZ+0xe0], R5 ;  /* 0x0000e005020075a7 */ /* 0x0044e400080011ff */
[----:B---3--:R-:W-:Y:S05]  /*b3c0*/  @!P0 NANOSLEEP.SYNCS 0x989680 ;  /* 0x009896800000895d */ /* 0x008fea0003900000 */
[----:B------:R-:W3:Y:S02]  /*b3d0*/  @!P0 SYNCS.PHASECHK.TRANS64 P0, [R2+URZ+0xe0], R5 ;  /* 0x0000e005020085a7 */ /* 0x000ee400080010ff */
[----:B---3--:R-:W-:Y:S05]  /*b3e0*/  @!P0 BRA `(.L_x_208) ;  /* 0xfffffffc00f08947 */ /* 0x008fea000383ffff */
[----:B------:R-:W-:Y:S05]  /*b3f0*/  BRA `(.L_x_209) ;  /* 0xffffff7c00887947 */ /* 0x000fea000383ffff */
.L_x_54:
[----:B--2---:R2:W3:Y:S02]  /*b400*/  SYNCS.PHASECHK.TRANS64.TRYWAIT P1, [R2+URZ+0xd0], R4 ;  /* 0x0000d004020075a7 */ /* 0x0044e400080211ff */
[----:B---3--:R-:W-:Y:S05]  /*b410*/  @!P1 NANOSLEEP.SYNCS 0x989680 ;  /* 0x009896800000995d */ /* 0x008fea0003900000 */
[----:B------:R-:W3:Y:S02]  /*b420*/  @!P1 SYNCS.PHASECHK.TRANS64 P1, [R2+URZ+0xd0], R4 ;  /* 0x0000d004020095a7 */ /* 0x000ee400080210ff */
[----:B---3--:R-:W-:Y:S05]  /*b430*/  @!P1 BRA `(.L_x_54) ;  /* 0xfffffffc00f09947 */ /* 0x008fea000383ffff */
[----:B------:R-:W-:Y:S05]  /*b440*/  BRA `(.L_x_210) ;  /* 0xffffff7c00b87947 */ /* 0x000fea000383ffff */
.L_x_57:
[----:B------:R-:W-:-:S07]  /*b450*/  MOV R0, UR4 ;  /* 0x0000000400007c02 */ /* 0x000fce0008000f00 */
.L_x_211:
[----:B--2---:R2:W3:Y:S02]  /*b460*/  SYNCS.PHASECHK.TRANS64.TRYWAIT P0, [R0+URZ+0xe0], R2 ;  /* 0x0000e002000075a7 */ /* 0x0044e400080011ff */
[----:B---3--:R-:W-:Y:S05]  /*b470*/  @!P0 NANOSLEEP.SYNCS 0x989680 ;  /* 0x009896800000895d */ /* 0x008fea0003900000 */
[----:B------:R-:W3:Y:S02]  /*b480*/  @!P0 SYNCS.PHASECHK.TRANS64 P0, [R0+URZ+0xe0], R2 ;  /* 0x0000e002000085a7 */ /* 0x000ee400080010ff */
[----:B---3--:R-:W-:Y:S05]  /*b490*/  @!P0 BRA `(.L_x_211) ;  /* 0xfffffffc00f08947 */ /* 0x008fea000383ffff */
[----:B------:R-:W-:Y:S05]  /*b4a0*/  BRA `(.L_x_56) ;  /* 0xffffff80000c7947 */ /* 0x000fea000383ffff */
.L_x_66:
[----:B--2---:R-:W-:-:S04]  /*b4b0*/  MOV R5, UR5 ;  /* 0x0000000500057c02 */ /* 0x004fc80008000f00 */
[----:B------:R2:W3:Y:S03]  /*b4c0*/  SYNCS.PHASECHK.TRANS64.TRYWAIT P0, [R5+URZ+0x8], R6 ;  /* 0x00000806050075a7 */ /* 0x0004e600080011ff */
[----:B---3--:R-:W-:Y:S05]  /*b4d0*/  @!P0 NANOSLEEP.SYNCS 0x989680 ;  /* 0x009896800000895d */ /* 0x008fea0003900000 */
[----:B------:R-:W3:Y:S02]  /*b4e0*/  @!P0 SYNCS.PHASECHK.TRANS64 P0, [R5+URZ+0x8], R6 ;  /* 0x00000806050085a7 */ /* 0x000ee400080010ff */
[----:B---3--:R-:W-:Y:S05]  /*b4f0*/  @!P0 BRA `(.L_x_66) ;  /* 0xfffffffc00ec8947 */ /* 0x008fea000383ffff */
[----:B------:R-:W-:Y:S05]  /*b500*/  BRA `(.L_x_65) ;  /* 0xffffff8000c47947 */ /* 0x000fea000383ffff */
.L_x_68:
[----:B------:R-:W-:Y:S01]  /*b510*/  BSSY B0, `(.L_x_212) ;  /* 0x0000006000007945 */ /* 0x000fe20003800000 */
[----:B------:R-:W-:-:S07]  /*b520*/  MOV R15, 0xffffffff ;  /* 0xffffffff000f7802 */ /* 0x000fce0000000f00 */
[----:B-12--5:R-:W-:Y:S05]  /*b530*/  WARPSYNC.COLLECTIVE R15, `(.L_x_213) ;  /* 0x000000000f0c7348 */ /* 0x026fea0003c00000 */
[----:B------:R-:W-:Y:S02]  /*b540*/  ELECT P6, UR79, PT ;  /* 0x00000000004f782f */ /* 0x000fe400038c0000 */
[----:B------:R-:W-:Y:S01]  /*b550*/  MOV R14, UR79 ;  /* 0x0000004f000e7c02 */ /* 0x000fe20008000f00 */
[----:B-12--5:R-:W-:Y:S10]  /*b560*/  ENDCOLLECTIVE ;  /* 0x000000000000791b */ /* 0x026ff40003800000 */
.L_x_213:
[----:B------:R-:W-:Y:S05]  /*b570*/  BSYNC B0 ;  /* 0x0000000000007941 */ /* 0x000fea0003800000 */
.L_x_212:
[----:B------:R-:W-:Y:S01]  /*b580*/  PLOP3.LUT P0, PT, P6, PT, PT, 0x80, 0x8 ;  /* 0x000000000008781c */ /* 0x000fe2000370f070 */
[----:B------:R-:W-:-:S12]  /*b590*/  BRA `(.L_x_214) ;  /* 0xffffff8000f07947 */ /* 0x000fd8000383ffff */
.L_x_70:
[----:B--2---:R-:W-:-:S04]  /*b5a0*/  MOV R0, UR5 ;  /* 0x0000000500007c02 */ /* 0x004fc80008000f00 */
[----:B------:R2:W3:Y:S03]  /*b5b0*/  SYNCS.PHASECHK.TRANS64.TRYWAIT P0, [R0+URZ+0x8], R4 ;  /* 0x00000804000075a7 */ /* 0x0004e600080011ff */
[----:B---3--:R-:W-:Y:S05]  /*b5c0*/  @!P0 NANOSLEEP.SYNCS 0x989680 ;  /* 0x009896800000895d */ /* 0x008fea0003900000 */
[----:B------:R-:W3:Y:S02]  /*b5d0*/  @!P0 SYNCS.PHASECHK.TRANS64 P0, [R0+URZ+0x8], R4 ;  /* 0x00000804000085a7 */ /* 0x000ee400080010ff */
[----:B---3--:R-:W-:Y:S05]  /*b5e0*/  @!P0 BRA `(.L_x_70) ;  /* 0xfffffffc00ec8947 */ /* 0x008fea000383ffff */
[----:B------:R-:W-:Y:S05]  /*b5f0*/  BRA `(.L_x_69) ;  /* 0xffffff8000f47947 */ /* 0x000fea000383ffff */
.L_x_71:
[----:B-1----:R1:W2:Y:S02]  /*b600*/  SYNCS.PHASECHK.TRANS64.TRYWAIT P0, [R0+URZ+0xd0], R4 ;  /* 0x0000d004000075a7 */ /* 0x0022a400080011ff */
[----:B--2---:R-:W-:Y:S05]  /*b610*/  @!P0 NANOSLEEP.SYNCS 0x989680 ;  /* 0x009896800000895d */ /* 0x004fea0003900000 */
[----:B------:R-:W2:Y:S02]  /*b620*/  @!P0 SYNCS.PHASECHK.TRANS64 P0, [R0+URZ+0xd0], R4 ;  /* 0x0000d004000085a7 */ /* 0x000ea400080010ff */
[----:B--2---:R-:W-:Y:S05]  /*b630*/  @!P0 BRA `(.L_x_71) ;  /* 0xfffffffc00f08947 */ /* 0x004fea000383ffff */
[----:B------:R-:W-:Y:S05]  /*b640*/  BRA `(.L_x_215) ;  /* 0xffffff8400e07947 */ /* 0x000fea000383ffff */
.L_x_73:
[----:B------:R-:W-:-:S07]  /*b650*/  MOV R0, UR31 ;  /* 0x0000001f00007c02 */ /* 0x000fce0008000f00 */
.L_x_216:
[----:B-1----:R1:W2:Y:S02]  /*b660*/  SYNCS.PHASECHK.TRANS64.TRYWAIT P0, [R0+URZ+0x110], R4 ;  /* 0x00011004000075a7 */ /* 0x0022a400080011ff */
[----:B--2---:R-:W-:Y:S05]  /*b670*/  @!P0 NANOSLEEP.SYNCS 0x989680 ;  /* 0x009896800000895d */ /* 0x004fea0003900000 */
[----:B------:R-:W2:Y:S02]  /*b680*/  @!P0 SYNCS.PHASECHK.TRANS64 P0, [R0+URZ+0x110], R4 ;  /* 0x00011004000085a7 */ /* 0x000ea400080010ff */
[----:B--2---:R-:W-:Y:S05]  /*b690*/  @!P0 BRA `(.L_x_216) ;  /* 0xfffffffc00f08947 */ /* 0x004fea000383ffff */
[----:B------:R-:W-:Y:S05]  /*b6a0*/  BRA `(.L_x_217) ;  /* 0xffffff88002c7947 */ /* 0x000fea000383ffff */
.L_x_76:
[----:B------:R-:W-:Y:S07]  /*b6b0*/  MOV R0, UR5 ;  /* 0x0000000500007c02 */ /* 0x000fee0008000f00 */
.L_x_218:
[----:B-1----:R1:W2:Y:S02]  /*b6c0*/  SYNCS.PHASECHK.TRANS64.TRYWAIT P0, [R0+URZ], R4 ;  /* 0x00000004000075a7 */ /* 0x0022a400080011ff */
[----:B--2---:R-:W-:Y:S05]  /*b6d0*/  @!P0 NANOSLEEP.SYNCS 0x989680 ;  /* 0x009896800000895d */ /* 0x004fea0003900000 */
[----:B------:R-:W2:Y:S02]  /*b6e0*/  @!P0 SYNCS.PHASECHK.TRANS64 P0, [R0+URZ], R4 ;  /* 0x00000004000085a7 */ /* 0x000ea400080010ff */
[----:B--2---:R-:W-:Y:S05]  /*b6f0*/  @!P0 BRA `(.L_x_218) ;  /* 0xfffffffc00f08947 */ /* 0x004fea000383ffff */
[----:B------:R-:W-:Y:S05]  /*b700*/  BRA `(.L_x_75) ;  /* 0xffffff8800407947 */ /* 0x000fea000383ffff */
.L_x_80:
[----:B-1----:R-:W-:-:S07]  /*b710*/  MOV R0, UR4 ;  /* 0x0000000400007c02 */ /* 0x002fce0008000f00 */
.L_x_219:
[----:B-1----:R1:W2:Y:S02]  /*b720*/  SYNCS.PHASECHK.TRANS64.TRYWAIT P0, [R0+URZ], R2 ;  /* 0x00000002000075a7 */ /* 0x0022a400080011ff */
[----:B--2---:R-:W-:Y:S05]  /*b730*/  @!P0 NANOSLEEP.SYNCS 0x989680 ;  /* 0x009896800000895d */ /* 0x004fea0003900000 */
[----:B------:R-:W2:Y:S02]  /*b740*/  @!P0 SYNCS.PHASECHK.TRANS64 P0, [R0+URZ], R2 ;  /* 0x00000002000085a7 */ /* 0x000ea400080010ff */
[----:B--2---:R-:W-:Y:S05]  /*b750*/  @!P0 BRA `(.L_x_219) ;  /* 0xfffffffc00f08947 */ /* 0x004fea000383ffff */
[----:B------:R-:W-:Y:S05]  /*b760*/  BRA `(.L_x_220) ;  /* 0xffffff8c00347947 */ /* 0x000fea000383ffff */
.L_x_81:
[----:B------:R-:W-:-:S07]  /*b770*/  MOV R0, UR5 ;  /* 0x0000000500007c02 */ /* 0x000fce0008000f00 */
.L_x_221:
[----:B-1----:R1:W2:Y:S02]  /*b780*/  SYNCS.PHASECHK.TRANS64.TRYWAIT P0, [R0+URZ], R3 ;  /* 0x00000003000075a7 */ /* 0x0022a400080011ff */
[----:B--2---:R-:W-:Y:S05]  /*b790*/  @!P0 NANOSLEEP.SYNCS 0x989680 ;  /* 0x009896800000895d */ /* 0x004fea0003900000 */
[----:B------:R-:W2:Y:S02]  /*b7a0*/  @!P0 SYNCS.PHASECHK.TRANS64 P0, [R0+URZ], R3 ;  /* 0x00000003000085a7 */ /* 0x000ea400080010ff */
[----:B--2---:R-:W-:Y:S05]  /*b7b0*/  @!P0 BRA `(.L_x_221) ;  /* 0xfffffffc00f08947 */ /* 0x004fea000383ffff */
[----:B------:R-:W-:Y:S05]  /*b7c0*/  BRA `(.L_x_222) ;  /* 0xffffff8c00407947 */ /* 0x000fea000383ffff */
.L_x_82:
[----:B------:R-:W-:-:S07]  /*b7d0*/  MOV R0, UR5 ;  /* 0x0000000500007c02 */ /* 0x000fce0008000f00 */
.L_x_223:
[----:B-1----:R1:W2:Y:S02]  /*b7e0*/  SYNCS.PHASECHK.TRANS64.TRYWAIT P0, [R0+URZ], R3 ;  /* 0x00000003000075a7 */ /* 0x0022a400080011ff */
[----:B--2---:R-:W-:Y:S05]  /*b7f0*/  @!P0 NANOSLEEP.SYNCS 0x989680 ;  /* 0x009896800000895d */ /* 0x004fea0003900000 */
[----:B------:R-:W2:Y:S02]  /*b800*/  @!P0 SYNCS.PHASECHK.TRANS64 P0, [R0+URZ], R3 ;  /* 0x00000003000085a7 */ /* 0x000ea400080010ff */
[----:B--2---:R-:W-:Y:S05]  /*b810*/  @!P0 BRA `(.L_x_223) ;  /* 0xfffffffc00f08947 */ /* 0x004fea000383ffff */
[----:B------:R-:W-:Y:S05]  /*b820*/  BRA `(.L_x_224) ;  /* 0xffffff8c004c7947 */ /* 0x000fea000383ffff */
.L_x_85:
[----:B------:R-:W-:-:S07]  /*b830*/  MOV R0, UR26 ;  /* 0x0000001a00007c02 */ /* 0x000fce0008000f00 */
.L_x_225:
[----:B-1----:R1:W2:Y:S02]  /*b840*/  SYNCS.PHASECHK.TRANS64.TRYWAIT P1, [R0+URZ+0x150], R2 ;  /* 0x00015002000075a7 */ /* 0x0022a400080211ff */
[----:B--2---:R-:W-:Y:S05]  /*b850*/  @!P1 NANOSLEEP.SYNCS 0x989680 ;  /* 0x009896800000995d */ /* 0x004fea0003900000 */
[----:B------:R-:W2:Y:S02]  /*b860*/  @!P1 SYNCS.PHASECHK.TRANS64 P1, [R0+URZ+0x150], R2 ;  /* 0x00015002000095a7 */ /* 0x000ea400080210ff */
[----:B--2---:R-:W-:Y:S05]  /*b870*/  @!P1 BRA `(.L_x_225) ;  /* 0xfffffffc00f09947 */ /* 0x004fea000383ffff */
[----:B------:R-:W-:Y:S05]  /*b880*/  BRA `(.L_x_226) ;  /* 0xffffff8c00987947 */ /* 0x000fea000383ffff */
.L_x_90:
[----:B--2---:R2:W3:Y:S02]  /*b890*/  SYNCS.PHASECHK.TRANS64.TRYWAIT P0, [R12+URZ+0xd0], R0 ;  /* 0x0000d0000c0075a7 */ /* 0x0044e400080011ff */
[----:B---3--:R-:W-:Y:S05]  /*b8a0*/  @!P0 NANOSLEEP.SYNCS 0x989680 ;  /* 0x009896800000895d */ /* 0x008fea0003900000 */
[----:B------:R-:W3:Y:S02]  /*b8b0*/  @!P0 SYNCS.PHASECHK.TRANS64 P0, [R12+URZ+0xd0], R0 ;  /* 0x0000d0000c0085a7 */ /* 0x000ee400080010ff */
[----:B---3--:R-:W-:Y:S05]  /*b8c0*/  @!P0 BRA `(.L_x_90) ;  /* 0xfffffffc00f08947 */ /* 0x008fea000383ffff */
[----:B------:R-:W-:Y:S05]  /*b8d0*/  BRA `(.L_x_227) ;  /* 0xffffff9000cc7947 */ /* 0x000fea000383ffff */
.L_x_93:
[----:B--2---:R-:W-:Y:S07]  /*b8e0*/  MOV R0, UR21 ;  /* 0x0000001500007c02 */ /* 0x004fee0008000f00 */
.L_x_228:
[----:B--2---:R2:W3:Y:S02]  /*b8f0*/  SYNCS.PHASECHK.TRANS64.TRYWAIT P2, [R0+URZ+0xc8], R6 ;  /* 0x0000c806000075a7 */ /* 0x0044e400080411ff */
[----:B---3--:R-:W-:Y:S05]  /*b900*/  @!P2 NANOSLEEP.SYNCS 0x989680 ;  /* 0x009896800000a95d */ /* 0x008fea0003900000 */
[----:B------:R-:W3:Y:S02]  /*b910*/  @!P2 SYNCS.PHASECHK.TRANS64 P2, [R0+URZ+0xc8], R6 ;  /* 0x0000c8060000a5a7 */ /* 0x000ee400080410ff */
[----:B---3--:R-:W-:Y:S05]  /*b920*/  @!P2 BRA `(.L_x_228) ;  /* 0xfffffffc00f0a947 */ /* 0x008fea000383ffff */
[----:B------:R-:W-:Y:S05]  /*b930*/  BRA `(.L_x_92) ;  /* 0xffffff9800387947 */ /* 0x000fea000383ffff */
.L_x_96:
[----:B------:R-:W-:Y:S07]  /*b940*/  MOV R0, UR21 ;  /* 0x0000001500007c02 */ /* 0x000fee0008000f00 */
.L_x_229:
[----:B--2---:R2:W3:Y:S02]  /*b950*/  SYNCS.PHASECHK.TRANS64.TRYWAIT P0, [R0+URZ+0xa0], R10 ;  /* 0x0000a00a000075a7 */ /* 0x0044e400080011ff */
[----:B---3--:R-:W-:Y:S05]  /*b960*/  @!P0 NANOSLEEP.SYNCS 0x989680 ;  /* 0x009896800000895d */ /* 0x008fea0003900000 */
[----:B------:R-:W3:Y:S02]  /*b970*/  @!P0 SYNCS.PHASECHK.TRANS64 P0, [R0+URZ+0xa0], R10 ;  /* 0x0000a00a000085a7 */ /* 0x000ee400080010ff */
[----:B---3--:R-:W-:Y:S05]  /*b980*/  @!P0 BRA `(.L_x_229) ;  /* 0xfffffffc00f08947 */ /* 0x008fea000383ffff */
[----:B------:R-:W-:Y:S05]  /*b990*/  BRA `(.L_x_230) ;  /* 0xffffff9800947947 */ /* 0x000fea000383ffff */
.L_x_97:
[----:B------:R-:W-:Y:S07]  /*b9a0*/  MOV R0, UR21 ;  /* 0x0000001500007c02 */ /* 0x000fee0008000f00 */
.L_x_231:
[----:B--2---:R2:W3:Y:S02]  /*b9b0*/  SYNCS.PHASECHK.TRANS64.TRYWAIT P0, [R0+URZ+0xa8], R10 ;  /* 0x0000a80a000075a7 */ /* 0x0044e400080011ff */
[----:B---3--:R-:W-:Y:S05]  /*b9c0*/  @!P0 NANOSLEEP.SYNCS 0x989680 ;  /* 0x009896800000895d */ /* 0x008fea0003900000 */
[----:B------:R-:W3:Y:S02]  /*b9d0*/  @!P0 SYNCS.PHASECHK.TRANS64 P0, [R0+URZ+0xa8], R10 ;  /* 0x0000a80a000085a7 */ /* 0x000ee400080010ff */
[----:B---3--:R-:W-:Y:S05]  /*b9e0*/  @!P0 BRA `(.L_x_231) ;  /* 0xfffffffc00f08947 */ /* 0x008fea000383ffff */
[----:B------:R-:W-:Y:S05]  /*b9f0*/  BRA `(.L_x_232) ;  /* 0xffffff9800cc7947 */ /* 0x000fea000383ffff */
.L_x_98:
[----:B------:R-:W-:Y:S07]  /*ba00*/  MOV R0, UR21 ;  /* 0x0000001500007c02 */ /* 0x000fee0008000f00 */
.L_x_233:
[----:B--2---:R2:W3:Y:S02]  /*ba10*/  SYNCS.PHASECHK.TRANS64.TRYWAIT P0, [R0+URZ+0xb0], R10 ;  /* 0x0000b00a000075a7 */ /* 0x0044e400080011ff */
[----:B---3--:R-:W-:Y:S05]  /*ba20*/  @!P0 NANOSLEEP.SYNCS 0x989680 ;  /* 0x009896800000895d */ /* 0x008fea0003900000 */
[----:B------:R-:W3:Y:S02]  /*ba30*/  @!P0 SYNCS.PHASECHK.TRANS64 P0, [R0+URZ+0xb0], R10 ;  /* 0x0000b00a000085a7 */ /* 0x000ee400080010ff */
[----:B---3--:R-:W-:Y:S05]  /*ba40*/  @!P0 BRA `(.L_x_233) ;  /* 0xfffffffc00f08947 */ /* 0x008fea000383ffff */
[----:B------:R-:W-:Y:S05]  /*ba50*/  BRA `(.L_x_234) ;  /* 0xffffff9c00087947 */ /* 0x000fea000383ffff */
.L_x_99:
[----:B------:R-:W-:Y:S07]  /*ba60*/  MOV R0, UR21 ;  /* 0x0000001500007c02 */ /* 0x000fee0008000f00 */
.L_x_235:
[----:B--2---:R2:W3:Y:S02]  /*ba70*/  SYNCS.PHASECHK.TRANS64.TRYWAIT P0, [R0+URZ+0xb8], R10 ;  /* 0x0000b80a000075a7 */ /* 0x0044e400080011ff */
[----:B---3--:R-:W-:Y:S05]  /*ba80*/  @!P0 NANOSLEEP.SYNCS 0x989680 ;  /* 0x009896800000895d */ /* 0x008fea0003900000 */
[----:B------:R-:W3:Y:S02]  /*ba90*/  @!P0 SYNCS.PHASECHK.TRANS64 P0, [R0+URZ+0xb8], R10 ;  /* 0x0000b80a000085a7 */ /* 0x000ee400080010ff */
[----:B---3--:R-:W-:Y:S05]  /*baa0*/  @!P0 BRA `(.L_x_235) ;  /* 0xfffffffc00f08947 */ /* 0x008fea000383ffff */
[----:B------:R-:W-:Y:S05]  /*bab0*/  BRA `(.L_x_236) ;  /* 0xffffff9c00487947 */ /* 0x000fea000383ffff */
.L_x_100:
[----:B------:R-:W-:Y:S07]  /*bac0*/  MOV R0, UR21 ;  /* 0x0000001500007c02 */ /* 0x000fee0008000f00 */
.L_x_237:
[----:B--2---:R2:W3:Y:S02]  /*bad0*/  SYNCS.PHASECHK.TRANS64.TRYWAIT P0, [R0+URZ+0xa0], R9 ;  /* 0x0000a009000075a7 */ /* 0x0044e400080011ff */
[----:B---3--:R-:W-:Y:S05]  /*bae0*/  @!P0 NANOSLEEP.SYNCS 0x989680 ;  /* 0x009896800000895d */ /* 0x008fea0003900000 */
[----:B------:R-:W3:Y:S02]  /*baf0*/  @!P0 SYNCS.PHASECHK.TRANS64 P0, [R0+URZ+0xa0], R9 ;  /* 0x0000a009000085a7 */ /* 0x000ee400080010ff */
[----:B---3--:R-:W-:Y:S05]  /*bb00*/  @!P0 BRA `(.L_x_237) ;  /* 0xfffffffc00f08947 */ /* 0x008fea000383ffff */
[----:B------:R-:W-:Y:S05]  /*bb10*/  BRA `(.L_x_238) ;  /* 0xffffff9c008c7947 */ /* 0x000fea000383ffff */
.L_x_101:
[----:B------:R-:W-:Y:S07]  /*bb20*/  MOV R0, UR21 ;  /* 0x0000001500007c02 */ /* 0x000fee0008000f00 */
.L_x_239:
[----:B--2---:R2:W3:Y:S02]  /*bb30*/  SYNCS.PHASECHK.TRANS64.TRYWAIT P0, [R0+URZ+0xa8], R9 ;  /* 0x0000a809000075a7 */ /* 0x0044e400080011ff */
[----:B---3--:R-:W-:Y:S05]  /*bb40*/  @!P0 NANOSLEEP.SYNCS 0x989680 ;  /* 0x009896800000895d */ /* 0x008fea0003900000 */
[----:B------:R-:W3:Y:S02]  /*bb50*/  @!P0 SYNCS.PHASECHK.TRANS64 P0, [R0+URZ+0xa8], R9 ;  /* 0x0000a809000085a7 */ /* 0x000ee400080010ff */
[----:B---3--:R-:W-:Y:S05]  /*bb60*/  @!P0 BRA `(.L_x_239) ;  /* 0xfffffffc00f08947 */ /* 0x008fea000383ffff */
[----:B------:R-:W-:Y:S05]  /*bb70*/  BRA `(.L_x_240) ;  /* 0xffffff9c00d47947 */ /* 0x000fea000383ffff */
.L_x_102:
[----:B------:R-:W-:Y:S07]  /*bb80*/  MOV R0, UR21 ;  /* 0x0000001500007c02 */ /* 0x000fee0008000f00 */
.L_x_241:
[----:B--2---:R2:W3:Y:S02]  /*bb90*/  SYNCS.PHASECHK.TRANS64.TRYWAIT P0, [R0+URZ+0xb0], R9 ;  /* 0x0000b009000075a7 */ /* 0x0044e400080011ff */
[----:B---3--:R-:W-:Y:S05]  /*bba0*/  @!P0 NANOSLEEP.SYNCS 0x989680 ;  /* 0x009896800000895d */ /* 0x008fea0003900000 */
[----:B------:R-:W3:Y:S02]  /*bbb0*/  @!P0 SYNCS.PHASECHK.TRANS64 P0, [R0+URZ+0xb0], R9 ;  /* 0x0000b009000085a7 */ /* 0x000ee400080010ff */
[----:B---3--:R-:W-:Y:S05]  /*bbc0*/  @!P0 BRA `(.L_x_241) ;  /* 0xfffffffc00f08947 */ /* 0x008fea000383ffff */
[----:B------:R-:W-:Y:S05]  /*bbd0*/  BRA `(.L_x_242) ;  /* 0xffffffa0001c7947 */ /* 0x000fea000383ffff */
.L_x_103:
[----:B------:R-:W-:Y:S07]  /*bbe0*/  MOV R0, UR21 ;  /* 0x0000001500007c02 */ /* 0x000fee0008000f00 */
.L_x_243:
[----:B--2---:R2:W3:Y:S02]  /*bbf0*/  SYNCS.PHASECHK.TRANS64.TRYWAIT P0, [R0+URZ+0xb8], R9 ;  /* 0x0000b809000075a7 */ /* 0x0044e400080011ff */
[----:B---3--:R-:W-:Y:S05]  /*bc00*/  @!P0 NANOSLEEP.SYNCS 0x989680 ;  /* 0x009896800000895d */ /* 0x008fea0003900000 */
[----:B------:R-:W3:Y:S02]  /*bc10*/  @!P0 SYNCS.PHASECHK.TRANS64 P0, [R0+URZ+0xb8], R9 ;  /* 0x0000b809000085a7 */ /* 0x000ee400080010ff */
[----:B---3--:R-:W-:Y:S05]  /*bc20*/  @!P0 BRA `(.L_x_243) ;  /* 0xfffffffc00f08947 */ /* 0x008fea000383ffff */
[----:B------:R-:W-:Y:S05]  /*bc30*/  BRA `(.L_x_244) ;  /* 0xffffffa000607947 */ /* 0x000fea000383ffff */
.L_x_105:
[----:B------:R-:W-:-:S07]  /*bc40*/  MOV R0, UR21 ;  /* 0x0000001500007c02 */ /* 0x000fce0008000f00 */
.L_x_245:
[----:B---3--:R3:W4:Y:S02]  /*bc50*/  SYNCS.PHASECHK.TRANS64.TRYWAIT P0, [R0+URZ+0xa0], R10 ;  /* 0x0000a00a000075a7 */ /* 0x00872400080011ff */
[----:B----4-:R-:W-:Y:S05]  /*bc60*/  @!P0 NANOSLEEP.SYNCS 0x989680 ;  /* 0x009896800000895d */ /* 0x010fea0003900000 */
[----:B------:R-:W4:Y:S02]  /*bc70*/  @!P0 SYNCS.PHASECHK.TRANS64 P0, [R0+URZ+0xa0], R10 ;  /* 0x0000a00a000085a7 */ /* 0x000f2400080010ff */
[----:B----4-:R-:W-:Y:S05]  /*bc80*/  @!P0 BRA `(.L_x_245) ;  /* 0xfffffffc00f08947 */ /* 0x010fea000383ffff */
[----:B------:R-:W-:Y:S05]  /*bc90*/  BRA `(.L_x_246) ;  /* 0xffffffa000d07947 */ /* 0x000fea000383ffff */
.L_x_106:
[----:B---3--:R-:W-:-:S07]  /*bca0*/  MOV R0, UR21 ;  /* 0x0000001500007c02 */ /* 0x008fce0008000f00 */
.L_x_247:
[----:B---3--:R3:W4:Y:S02]  /*bcb0*/  SYNCS.PHASECHK.TRANS64.TRYWAIT P0, [R0+URZ+0xa8], R10 ;  /* 0x0000a80a000075a7 */ /* 0x00872400080011ff */
[----:B----4-:R-:W-:Y:S05]  /*bcc0*/  @!P0 NANOSLEEP.SYNCS 0x989680 ;  /* 0x009896800000895d */ /* 0x010fea0003900000 */
[----:B------:R-:W4:Y:S02]  /*bcd0*/  @!P0 SYNCS.PHASECHK.TRANS64 P0, [R0+URZ+0xa8], R10 ;  /* 0x0000a80a000085a7 */ /* 0x000f2400080010ff */
[----:B----4-:R-:W-:Y:S05]  /*bce0*/  @!P0 BRA `(.L_x_247) ;  /* 0xfffffffc00f08947 */ /* 0x010fea000383ffff */
[----:B------:R-:W-:Y:S05]  /*bcf0*/  BRA `(.L_x_248) ;  /* 0xffffffa000c07947 */ /* 0x000fea000383ffff */
.L_x_107:
[----:B------:R-:W-:-:S07]  /*bd00*/  MOV R2, UR21 ;  /* 0x0000001500027c02 */ /* 0x000fce0008000f00 */
.L_x_249:
[----:B---3--:R3:W4:Y:S02]  /*bd10*/  SYNCS.PHASECHK.TRANS64.TRYWAIT P0, [R2+URZ+0xb0], R10 ;  /* 0x0000b00a020075a7 */ /* 0x00872400080011ff */
[----:B----4-:R-:W-:Y:S05]  /*bd20*/  @!P0 NANOSLEEP.SYNCS 0x989680 ;  /* 0x009896800000895d */ /* 0x010fea0003900000 */
[----:B------:R-:W4:Y:S02]  /*bd30*/  @!P0 SYNCS.PHASECHK.TRANS64 P0, [R2+URZ+0xb0], R10 ;  /* 0x0000b00a020085a7 */ /* 0x000f2400080010ff */
[----:B----4-:R-:W-:Y:S05]  /*bd40*/  @!P0 BRA `(.L_x_249) ;  /* 0xfffffffc00f08947 */ /* 0x010fea000383ffff */
[----:B------:R-:W-:Y:S05]  /*bd50*/  BRA `(.L_x_250) ;  /* 0xffffffa000b47947 */ /* 0x000fea000383ffff */
.L_x_109:
[----:B--2---:R2:W3:Y:S02]  /*bd60*/  SYNCS.PHASECHK.TRANS64.TRYWAIT P0, [R3+URZ+0xd0], R0 ;  /* 0x0000d000030075a7 */ /* 0x0044e400080011ff */
[----:B---3--:R-:W-:Y:S05]  /*bd70*/  @!P0 NANOSLEEP.SYNCS 0x989680 ;  /* 0x009896800000895d */ /* 0x008fea0003900000 */
[----:B------:R-:W3:Y:S02]  /*bd80*/  @!P0 SYNCS.PHASECHK.TRANS64 P0, [R3+URZ+0xd0], R0 ;  /* 0x0000d000030085a7 */ /* 0x000ee400080010ff */
[----:B---3--:R-:W-:Y:S05]  /*bd90*/  @!P0 BRA `(.L_x_109) ;  /* 0xfffffffc00f08947 */ /* 0x008fea000383ffff */
[----:B------:R-:W-:Y:S05]  /*bda0*/  BRA `(.L_x_251) ;  /* 0xffffffa400787947 */ /* 0x000fea000383ffff */
.L_x_120:
[----:B-1----:R-:W-:Y:S04]  /*bdb0*/  MOV R2, UR43 ;  /* 0x0000002b00027c02 */ /* 0x002fe80008000f00 */
[----:B------:R1:W2:Y:S03]  /*bdc0*/  SYNCS.PHASECHK.TRANS64.TRYWAIT P0, [R2+URZ+0x80], R3 ;  /* 0x00008003020075a7 */ /* 0x0002a600080011ff */
[----:B--2---:R-:W-:Y:S05]  /*bdd0*/  @!P0 NANOSLEEP.SYNCS 0x989680 ;  /* 0x009896800000895d */ /* 0x004fea0003900000 */
[----:B------:R-:W2:Y:S02]  /*bde0*/  @!P0 SYNCS.PHASECHK.TRANS64 P0, [R2+URZ+0x80], R3 ;  /* 0x00008003020085a7 */ /* 0x000ea400080010ff */
[----:B--2---:R-:W-:Y:S05]  /*bdf0*/  @!P0 BRA `(.L_x_120) ;  /* 0xfffffffc00ec8947 */ /* 0x004fea000383ffff */
[----:B------:R-:W-:Y:S05]  /*be00*/  BRA `(.L_x_119) ;  /* 0xffffffb000c87947 */ /* 0x000fea000383ffff */
.L_x_122:
[----:B-1----:R1:W3:Y:S02]  /*be10*/  SYNCS.PHASECHK.TRANS64.TRYWAIT P1, [R72+URZ+0xf0], R0 ;  /* 0x0000f000480075a7 */ /* 0x0022e400080211ff */
[----:B---3--:R-:W-:Y:S05]  /*be20*/  @!P1 NANOSLEEP.SYNCS 0x989680 ;  /* 0x009896800000995d */ /* 0x008fea0003900000 */
[----:B------:R-:W3:Y:S02]  /*be30*/  @!P1 SYNCS.PHASECHK.TRANS64 P1, [R72+URZ+0xf0], R0 ;  /* 0x0000f000480095a7 */ /* 0x000ee400080210ff */
[----:B---3--:R-:W-:Y:S05]  /*be40*/  @!P1 BRA `(.L_x_122) ;  /* 0xfffffffc00f09947 */ /* 0x008fea000383ffff */
[----:B------:R-:W-:Y:S05]  /*be50*/  BRA `(.L_x_121) ;  /* 0xffffffb000f07947 */ /* 0x000fea000383ffff */
.L_x_131:
[----:B-1----:R1:W3:Y:S02]  /*be60*/  SYNCS.PHASECHK.TRANS64.TRYWAIT P0, [R2+URZ+0x80], R0 ;  /* 0x00008000020075a7 */ /* 0x0022e400080011ff */
[----:B---3--:R-:W-:Y:S05]  /*be70*/  @!P0 NANOSLEEP.SYNCS 0x989680 ;  /* 0x009896800000895d */ /* 0x008fea0003900000 */
[----:B------:R-:W3:Y:S02]  /*be80*/  @!P0 SYNCS.PHASECHK.TRANS64 P0, [R2+URZ+0x80], R0 ;  /* 0x00008000020085a7 */ /* 0x000ee400080010ff */
[----:B---3--:R-:W-:Y:S05]  /*be90*/  @!P0 BRA `(.L_x_131) ;  /* 0xfffffffc00f08947 */ /* 0x008fea000383ffff */
[----:B------:R-:W-:Y:S05]  /*bea0*/  BRA `(.L_x_130) ;  /* 0xffffffb8008c7947 */ /* 0x000fea000383ffff */
.L_x_139:
[----:B-1----:R1:W3:Y:S02]  /*beb0*/  SYNCS.PHASECHK.TRANS64.TRYWAIT P0, [R6+URZ+0x80], R5 ;  /* 0x00008005060075a7 */ /* 0x0022e400080011ff */
[----:B---3--:R-:W-:Y:S05]  /*bec0*/  @!P0 NANOSLEEP.SYNCS 0x989680 ;  /* 0x009896800000895d */ /* 0x008fea0003900000 */
[----:B------:R-:W3:Y:S02]  /*bed0*/  @!P0 SYNCS.PHASECHK.TRANS64 P0, [R6+URZ+0x80], R5 ;  /* 0x00008005060085a7 */ /* 0x000ee400080010ff */
[----:B---3--:R-:W-:Y:S05]  /*bee0*/  @!P0 BRA `(.L_x_139) ;  /* 0xfffffffc00f08947 */ /* 0x008fea000383ffff */
[----:B------:R-:W-:Y:S05]  /*bef0*/  BRA `(.L_x_138) ;  /* 0xffffffc0004c7947 */ /* 0x000fea000383ffff */
.L_x_147:
[----:B-1----:R1:W3:Y:S02]  /*bf00*/  SYNCS.PHASECHK.TRANS64.TRYWAIT P0, [R0+URZ+0x80], R6 ;  /* 0x00008006000075a7 */ /* 0x0022e400080011ff */
[----:B---3--:R-:W-:Y:S05]  /*bf10*/  @!P0 NANOSLEEP.SYNCS 0x989680 ;  /* 0x009896800000895d */ /* 0x008fea0003900000 */
[----:B------:R-:W3:Y:S02]  /*bf20*/  @!P0 SYNCS.PHASECHK.TRANS64 P0, [R0+URZ+0x80], R6 ;  /* 0x00008006000085a7 */ /* 0x000ee400080010ff */
[----:B---3--:R-:W-:Y:S05]  /*bf30*/  @!P0 BRA `(.L_x_147) ;  /* 0xfffffffc00f08947 */ /* 0x008fea000383ffff */
[----:B------:R-:W-:Y:S05]  /*bf40*/  BRA `(.L_x_146) ;  /* 0xffffffc8000c7947 */ /* 0x000fea000383ffff */
.L_x_155:
[----:B-1----:R1:W4:Y:S02]  /*bf50*/  SYNCS.PHASECHK.TRANS64.TRYWAIT P0, [R6+URZ+0x80], R5 ;  /* 0x00008005060075a7 */ /* 0x00232400080011ff */
[----:B----4-:R-:W-:Y:S05]  /*bf60*/  @!P0 NANOSLEEP.SYNCS 0x989680 ;  /* 0x009896800000895d */ /* 0x010fea0003900000 */
[----:B------:R-:W4:Y:S02]  /*bf70*/  @!P0 SYNCS.PHASECHK.TRANS64 P0, [R6+URZ+0x80], R5 ;  /* 0x00008005060085a7 */ /* 0x000f2400080010ff */
[----:B----4-:R-:W-:Y:S05]  /*bf80*/  @!P0 BRA `(.L_x_155) ;  /* 0xfffffffc00f08947 */ /* 0x010fea000383ffff */
[----:B------:R-:W-:Y:S05]  /*bf90*/  BRA `(.L_x_154) ;  /* 0xffffffcc00d87947 */ /* 0x000fea000383ffff */
.L_x_163:
[----:B-1----:R1:W4:Y:S02]  /*bfa0*/  SYNCS.PHASECHK.TRANS64.TRYWAIT P0, [R6+URZ+0x80], R5 ;  /* 0x00008005060075a7 */ /* 0x00232400080011ff */
[----:B----4-:R-:W-:Y:S05]  /*bfb0*/  @!P0 NANOSLEEP.SYNCS 0x989680 ;  /* 0x009896800000895d */ /* 0x010fea0003900000 */
[----:B------:R-:W4:Y:S02]  /*bfc0*/  @!P0 SYNCS.PHASECHK.TRANS64 P0, [R6+URZ+0x80], R5 ;  /* 0x00008005060085a7 */ /* 0x000f2400080010ff */
[----:B----4-:R-:W-:Y:S05]  /*bfd0*/  @!P0 BRA `(.L_x_163) ;  /* 0xfffffffc00f08947 */ /* 0x010fea000383ffff */
[----:B------:R-:W-:Y:S05]  /*bfe0*/  BRA `(.L_x_162) ;  /* 0xffffffd400b47947 */ /* 0x000fea000383ffff */
.L_x_171:
[----:B-1----:R1:W4:Y:S02]  /*bff0*/  SYNCS.PHASECHK.TRANS64.TRYWAIT P0, [R6+URZ+0x80], R5 ;  /* 0x00008005060075a7 */ /* 0x00232400080011ff */
[----:B----4-:R-:W-:Y:S05]  /*c000*/  @!P0 NANOSLEEP.SYNCS 0x989680 ;  /* 0x009896800000895d */ /* 0x010fea0003900000 */
[----:B------:R-:W4:Y:S02]  /*c010*/  @!P0 SYNCS.PHASECHK.TRANS64 P0, [R6+URZ+0x80], R5 ;  /* 0x00008005060085a7 */ /* 0x000f2400080010ff */
[----:B----4-:R-:W-:Y:S05]  /*c020*/  @!P0 BRA `(.L_x_171) ;  /* 0xfffffffc00f08947 */ /* 0x010fea000383ffff */
[----:B------:R-:W-:Y:S05]  /*c030*/  BRA `(.L_x_170) ;  /* 0xffffffdc00847947 */ /* 0x000fea000383ffff */
.L_x_179:
[----:B-1----:R1:W3:Y:S02]  /*c040*/  SYNCS.PHASECHK.TRANS64.TRYWAIT P0, [R0+URZ+0x80], R77 ;  /* 0x0000804d000075a7 */ /* 0x0022e400080011ff */
[----:B---3--:R-:W-:Y:S05]  /*c050*/  @!P0 NANOSLEEP.SYNCS 0x989680 ;  /* 0x009896800000895d */ /* 0x008fea0003900000 */
[----:B------:R-:W3:Y:S02]  /*c060*/  @!P0 SYNCS.PHASECHK.TRANS64 P0, [R0+URZ+0x80], R77 ;  /* 0x0000804d000085a7 */ /* 0x000ee400080010ff */
[----:B---3--:R-:W-:Y:S05]  /*c070*/  @!P0 BRA `(.L_x_179) ;  /* 0xfffffffc00f08947 */ /* 0x008fea000383ffff */
[----:B------:R-:W-:Y:S05]  /*c080*/  BRA `(.L_x_178) ;  /* 0xffffffe400547947 */ /* 0x000fea000383ffff */
        .weak           $__internal_0_$__cuda_sm10x_tcgen05_guardrail_trap_col_being_dealloced_not_returned_by_alloc
        .type           $__internal_0_$__cuda_sm10x_tcgen05_guardrail_trap_col_being_dealloced_not_returned_by_alloc,@function
        .size           $__internal_0_$__cuda_sm10x_tcgen05_guardrail_trap_col_being_dealloced_not_returned_by_alloc,($__internal_1_$__cuda_sm10x_tcgen05_guardrail_trap_phase_invalid_during_alloc - $__internal_0_$__cuda_sm10x_tcgen05_guardrail_trap_col_being_dealloced_not_returned_by_alloc)
$__internal_0_$__cuda_sm10x_tcgen05_guardrail_trap_col_being_dealloced_not_returned_by_alloc:
[----:B------:R-:W-:Y:S05]  /*c090*/  BPT.TRAP 0x1 ;  /* 0x000000040000795c */ /* 0x000fea0000300000 */
[----:B------:R-:W-:-:S04]  /*c0a0*/  HFMA2 R3, -RZ, RZ, 0, 0 ;  /* 0x00000000ff037431 */ /* 0x000fc800000001ff */
[----:B------:R-:W-:Y:S05]  /*c0b0*/  RET.REL.NODEC R2 `(_ZN7cutlass13device_kernelINS_4gemm6kernel13GemmUniversalIN4cute5tupleIJiiiiEEENS1_10collective13CollectiveMmaINS1_35MainloopSm100TmaUmmaWarpSpecializedILi8ELi2ELi4ENS5_IJNS4_1CILi4EEENSA_ILi2EEENSA_ILi1EEEEEEEENS5_IJNSA_ILi256EEENSA_ILi128EEENSA_ILi32EEEEEEfNS5_IJlSD_lEEEfSK_NS4_8TiledMMAINS4_8MMA_AtomIJNS4_23SM100_MMA_TF32_2x1SM_SSINS_10tfloat32_tESO_fLi256ELi128ELNS4_4UMMA5MajorE0ELSQ_0ELNSP_7ScaleInE0ELSR_0EEEEEENS4_6LayoutINS5_IJSD_SD_SD_EEENS5_IJNSA_ILi0EEESW_SW_EEEEENS5_IJNS4_10UnderscoreESZ_SZ_EEEEENS4_28SM100_TMA_2SM_LOAD_MULTICASTENS4_14ComposedLayoutINS4_7SwizzleILi3ELi4ELi3EEENS4_18smem_ptr_flag_bitsILi32EEENSU_INS5_IJNSA_ILi8EEESI_EEENS5_IJSI_SD_EEEEEEEvNS4_8identityES12_S1C_vS1D_EENS_8epilogue10collective18CollectiveEpilogueINS1F_23Sm100TmaWarpSpecializedILi4ELi2ELi16ELb1ELb0EEEJNS5_IJSH_SH_SI_EEENS5_IJNSU_ISH_SD_EENSU_INSA_ILi16EEESD_EEEEEfSK_fSK_NS1F_6fusion15FusionCallbacksIS1J_NS1P_17LinearCombinationIffffLNS_15FloatRoundStyleE2EEES1K_S1O_JEEENS4_5SM1004TMEM4LOAD26SM100_TMEM_LOAD_32dp32b16xENS4_13SM90_TMA_LOADENS13_INS14_ILi2ELi4ELi3EEES17_NSU_INS5_IJS18_S1M_EEENS5_IJS1M_SD_EEEEEEENS4_39AutoVectorizingCopyWithAssumedAlignmentILi128EEENS4_14SM90_TMA_STOREES24_S26_S26_EEEvvEEEEvNT_6ParamsE) ;  /* 0xffffff3c02d07950 */ /* 0x000fea0003c3ffff */
        .weak           $__internal_1_$__cuda_sm10x_tcgen05_guardrail_trap_phase_invalid_during_alloc
        .type           $__internal_1_$__cuda_sm10x_tcgen05_guardrail_trap_phase_invalid_during_alloc,@function
        .size           $__internal_1_$__cuda_sm10x_tcgen05_guardrail_trap_phase_invalid_during_alloc,($__internal_2_$__cuda_sm10x_tcgen05_guardrail_trap_unallocated_columns_being_dealloced - $__internal_1_$__cuda_sm10x_tcgen05_guardrail_trap_phase_invalid_during_alloc)
$__internal_1_$__cuda_sm10x_tcgen05_guardrail_trap_phase_invalid_during_alloc:
[----:B------:R-:W-:Y:S05]  /*c0c0*/  BPT.TRAP 0x1 ;  /* 0x000000040000795c */ /* 0x000fea0000300000 */
[----:B------:R-:W-:-:S04]  /*c0d0*/  MOV R5, 0x0 ;  /* 0x0000000000057802 */ /* 0x000fc80000000f00 */
[----:B------:R-:W-:Y:S05]  /*c0e0*/  RET.REL.NODEC R4 `(_ZN7cutlass13device_kernelINS_4gemm6kernel13GemmUniversalIN4cute5tupleIJiiiiEEENS1_10collective13CollectiveMmaINS1_35MainloopSm100TmaUmmaWarpSpecializedILi8ELi2ELi4ENS5_IJNS4_1CILi4EEENSA_ILi2EEENSA_ILi1EEEEEEEENS5_IJNSA_ILi256EEENSA_ILi128EEENSA_ILi32EEEEEEfNS5_IJlSD_lEEEfSK_NS4_8TiledMMAINS4_8MMA_AtomIJNS4_23SM100_MMA_TF32_2x1SM_SSINS_10tfloat32_tESO_fLi256ELi128ELNS4_4UMMA5MajorE0ELSQ_0ELNSP_7ScaleInE0ELSR_0EEEEEENS4_6LayoutINS5_IJSD_SD_SD_EEENS5_IJNSA_ILi0EEESW_SW_EEEEENS5_IJNS4_10UnderscoreESZ_SZ_EEEEENS4_28SM100_TMA_2SM_LOAD_MULTICASTENS4_14ComposedLayoutINS4_7SwizzleILi3ELi4ELi3EEENS4_18smem_ptr_flag_bitsILi32EEENSU_INS5_IJNSA_ILi8EEESI_EEENS5_IJSI_SD_EEEEEEEvNS4_8identityES12_S1C_vS1D_EENS_8epilogue10collective18CollectiveEpilogueINS1F_23Sm100TmaWarpSpecializedILi4ELi2ELi16ELb1ELb0EEEJNS5_IJSH_SH_SI_EEENS5_IJNSU_ISH_SD_EENSU_INSA_ILi16EEESD_EEEEEfSK_fSK_NS1F_6fusion15FusionCallbacksIS1J_NS1P_17LinearCombinationIffffLNS_15FloatRoundStyleE2EEES1K_S1O_JEEENS4_5SM1004TMEM4LOAD26SM100_TMEM_LOAD_32dp32b16xENS4_13SM90_TMA_LOADENS13_INS14_ILi2ELi4ELi3EEES17_NSU_INS5_IJS18_S1M_EEENS5_IJS1M_SD_EEEEEEENS4_39AutoVectorizingCopyWithAssumedAlignmentILi128EEENS4_14SM90_TMA_STOREES24_S26_S26_EEEvvEEEEvNT_6ParamsE) ;  /* 0xffffff3c04c47950 */ /* 0x000fea0003c3ffff */
        .weak           $__internal_2_$__cuda_sm10x_tcgen05_guardrail_trap_unallocated_columns_being_dealloced
        .type           $__internal_2_$__cuda_sm10x_tcgen05_guardrail_trap_unallocated_columns_being_dealloced,@function
        .size           $__internal_2_$__cuda_sm10x_tcgen05_guardrail_trap_unallocated_columns_being_dealloced,(.L_x_253 - $__internal_2_$__cuda_sm10x_tcgen05_guardrail_trap_unallocated_columns_being_dealloced)
$__internal_2_$__cuda_sm10x_tcgen05_guardrail_trap_unallocated_columns_being_dealloced:
[----:B------:R-:W-:Y:S05]  /*c0f0*/  BPT.TRAP 0x1 ;  /* 0x000000040000795c */ /* 0x000fea0000300000 */
[----:B------:R-:W-:-:S04]  /*c100*/  HFMA2 R3, -RZ, RZ, 0, 0 ;  /* 0x00000000ff037431 */ /* 0x000fc800000001ff */
[----:B------:R-:W-:Y:S05]  /*c110*/  RET.REL.NODEC R2 `(_ZN7cutlass13device_kernelINS_4gemm6kernel13GemmUniversalIN4cute5tupleIJiiiiEEENS1_10collective13CollectiveMmaINS1_35MainloopSm100TmaUmmaWarpSpecializedILi8ELi2ELi4ENS5_IJNS4_1CILi4EEENSA_ILi2EEENSA_ILi1EEEEEEEENS5_IJNSA_ILi256EEENSA_ILi128EEENSA_ILi32EEEEEEfNS5_IJlSD_lEEEfSK_NS4_8TiledMMAINS4_8MMA_AtomIJNS4_23SM100_MMA_TF32_2x1SM_SSINS_10tfloat32_tESO_fLi256ELi128ELNS4_4UMMA5MajorE0ELSQ_0ELNSP_7ScaleInE0ELSR_0EEEEEENS4_6LayoutINS5_IJSD_SD_SD_EEENS5_IJNSA_ILi0EEESW_SW_EEEEENS5_IJNS4_10UnderscoreESZ_SZ_EEEEENS4_28SM100_TMA_2SM_LOAD_MULTICASTENS4_14ComposedLayoutINS4_7SwizzleILi3ELi4ELi3EEENS4_18smem_ptr_flag_bitsILi32EEENSU_INS5_IJNSA_ILi8EEESI_EEENS5_IJSI_SD_EEEEEEEvNS4_8identityES12_S1C_vS1D_EENS_8epilogue10collective18CollectiveEpilogueINS1F_23Sm100TmaWarpSpecializedILi4ELi2ELi16ELb1ELb0EEEJNS5_IJSH_SH_SI_EEENS5_IJNSU_ISH_SD_EENSU_INSA_ILi16EEESD_EEEEEfSK_fSK_NS1F_6fusion15FusionCallbacksIS1J_NS1P_17LinearCombinationIffffLNS_15FloatRoundStyleE2EEES1K_S1O_JEEENS4_5SM1004TMEM4LOAD26SM100_TMEM_LOAD_32dp32b16xENS4_13SM90_TMA_LOADENS13_INS14_ILi2ELi4ELi3EEES17_NSU_INS5_IJS18_S1M_EEENS5_IJS1M_SD_EEEEEEENS4_39AutoVectorizingCopyWithAssumedAlignmentILi128EEENS4_14SM90_TMA_STOREES24_S26_S26_EEEvvEEEEvNT_6ParamsE) ;  /* 0xffffff3c02b87950 */ /* 0x000fea0003c3ffff */
.L_x_252:
[----:B------:R-:W-:-:S00]  /*c120*/  BRA `(.L_x_252) ;  /* 0xfffffffc00fc7947 */ /* 0x000fc0000383ffff */
[----:B------:R-:W-:-:S00]  /*c130*/  NOP ;  /* 0x0000000000007918 */ /* 0x000fc00000000000 */
        /* <DEDUP_REMOVED lines=12> */
.L_x_253:


//--------------------- .nv.global.init           --------------------------
	.section	.nv.global.init,"aw",@progbits
.nv.global.init:
	.type		$str$27,@object
	.size		$str$27,($str$28 - $str$27)
$str$27:
        /*0000*/ 	.byte	0x28, 0x61, 0x64, 0x64, 0x72, 0x65, 0x73, 0x73, 0x20, 0x26, 0x20, 0x6d, 0x61, 0x73, 0x6b, 0x29
        /*0010*/ 	.byte	0x20, 0x3d, 0x3d, 0x20, 0x30, 0x00
	.type		$str$28,@object
	.size		$str$28,($str$26 - $str$28)
$str$28:
        /*0016*/ 	.byte	0x2f, 0x74, 0x6d, 0x70, 0x2f, 0x63, 0x75, 0x74, 0x6c, 0x61, 0x73, 0x73, 0x5f, 0x73, 0x77, 0x65
        /*0026*/ 	.byte	0x65, 0x70, 0x5f, 0x73, 0x72, 0x63, 0x2f, 0x69, 0x6e, 0x63, 0x6c, 0x75, 0x64, 0x65, 0x2f, 0x63
        /*0036*/ 	.byte	0x75, 0x74, 0x65, 0x2f, 0x70, 0x6f, 0x69, 0x6e, 0x74, 0x65, 0x72, 0x5f, 0x66, 0x6c, 0x61, 0x67
        /*0046*/ 	.byte	0x67, 0x65, 0x64, 0x2e, 0x68, 0x70, 0x70, 0x00
	.type		$str$26,@object
	.size		$str$26,($str$25 - $str$26)
$str$26:
        /*004e*/ 	.byte	0x2f, 0x74, 0x6d, 0x70, 0x2f, 0x63, 0x75, 0x74, 0x6c, 0x61, 0x73, 0x73, 0x5f, 0x73, 0x77, 0x65
        /*005e*/ 	.byte	0x65, 0x70, 0x5f, 0x73, 0x72, 0x63, 0x2f, 0x69, 0x6e, 0x63, 0x6c, 0x75, 0x64, 0x65, 0x2f, 0x63
        /*006e*/ 	.byte	0x75, 0x74, 0x65, 0x2f, 0x61, 0x74, 0x6f, 0x6d, 0x2f, 0x63, 0x6f, 0x70, 0x79, 0x5f, 0x74, 0x72
        /*007e*/ 	.byte	0x61, 0x69, 0x74, 0x73, 0x5f, 0x73, 0x6d, 0x31, 0x30, 0x30, 0x2e, 0x68, 0x70, 0x70, 0x00
	.type		$str$25,@object
	.size		$str$25,(__unnamed_1 - $str$25)
$str$25:
        /*008d*/ 	.byte	0x28, 0x28, 0x75, 0x69, 0x6e, 0x74, 0x33, 0x32, 0x5f, 0x74, 0x28, 0x74, 0x68, 0x72, 0x65, 0x61
        /*009d*/ 	.byte	0x64, 0x49, 0x64, 0x78, 0x2e, 0x78, 0x29, 0x20, 0x2f, 0x20, 0x33, 0x32, 0x29, 0x20, 0x25, 0x20
        /*00ad*/ 	.byte	0x34, 0x29, 0x20, 0x3d, 0x3d, 0x20, 0x28, 0x28, 0x28, 0x74, 0x6d, 0x65, 0x6d, 0x5f, 0x61, 0x64
        /*00bd*/ 	.byte	0x64, 0x72, 0x20, 0x3e, 0x3e, 0x20, 0x31, 0x36, 0x29, 0x20, 0x2f, 0x20, 0x33, 0x32, 0x29, 0x20
        /*00cd*/ 	.byte	0x25, 0x20, 0x34, 0x29, 0x00
	.type		__unnamed_1,@object
	.size		__unnamed_1,(__unnamed_2 - __unnamed_1)
__unnamed_1:
        /*00d2*/ 	.byte	0x61, 0x75, 0x74, 0x6f, 0x20, 0x63, 0x75, 0x74, 0x65, 0x3a, 0x3a, 0x61, 0x73, 0x5f, 0x70, 0x6f
        /* <DEDUP_REMOVED lines=23> */
        /*0252*/ 	.byte	0x43, 0x3c, 0x32, 0x30, 0x34, 0x38, 0x3e, 0x3e, 0x3e, 0x3e, 0x5d, 0x00
	.type		__unnamed_2,@object
	.size		__unnamed_2,(.L_2 - __unnamed_2)
__unnamed_2:
        /* <DEDUP_REMOVED lines=42> */
        /*04fe*/ 	.byte	0x3e, 0x5d, 0x00
.L_2:


//--------------------- .nv.shared._ZN7cutlass13device_kernelINS_4gemm6kernel13GemmUniversalIN4cute5tupleIJiiiiEEENS1_10collective13CollectiveMmaINS1_35MainloopSm100TmaUmmaWarpSpecializedILi8ELi2ELi4ENS5_IJNS4_1CILi4EEENSA_ILi2EEENSA_ILi1EEEEEEEENS5_IJNSA_ILi256EEENSA_ILi128EEENSA_ILi32EEEEEEfNS5_IJlSD_lEEEfSK_NS4_8TiledMMAINS4_8MMA_AtomIJNS4_23SM100_MMA_TF32_2x1SM_SSINS_10tfloat32_tESO_fLi256ELi128ELNS4_4UMMA5MajorE0ELSQ_0ELNSP_7ScaleInE0ELSR_0EEEEEENS4_6LayoutINS5_IJSD_SD_SD_EEENS5_IJNSA_ILi0EEESW_SW_EEEEENS5_IJNS4_10UnderscoreESZ_SZ_EEEEENS4_28SM100_TMA_2SM_LOAD_MULTICASTENS4_14ComposedLayoutINS4_7SwizzleILi3ELi4ELi3EEENS4_18smem_ptr_flag_bitsILi32EEENSU_INS5_IJNSA_ILi8EEESI_EEENS5_IJSI_SD_EEEEEEEvNS4_8identityES12_S1C_vS1D_EENS_8epilogue10collective18CollectiveEpilogueINS1F_23Sm100TmaWarpSpecializedILi4ELi2ELi16ELb1ELb0EEEJNS5_IJSH_SH_SI_EEENS5_IJNSU_ISH_SD_EENSU_INSA_ILi16EEESD_EEEEEfSK_fSK_NS1F_6fusion15FusionCallbacksIS1J_NS1P_17LinearCombinationIffffLNS_15FloatRoundStyleE2EEES1K_S1O_JEEENS4_5SM1004TMEM4LOAD26SM100_TMEM_LOAD_32dp32b16xENS4_13SM90_TMA_LOADENS13_INS14_ILi2ELi4ELi3EEES17_NSU_INS5_IJS18_S1M_EEENS5_IJS1M_SD_EEEEEEENS4_39AutoVectorizingCopyWithAssumedAlignmentILi128EEENS4_14SM90_TMA_STOREES24_S26_S26_EEEvvEEEEvNT_6ParamsE --------------------------
	.section	.nv.shared._ZN7cutlass13device_kernelINS_4gemm6kernel13GemmUniversalIN4cute5tupleIJiiiiEEENS1_10collective13CollectiveMmaINS1_35MainloopSm100TmaUmmaWarpSpecializedILi8ELi2ELi4ENS5_IJNS4_1CILi4EEENSA_ILi2EEENSA_ILi1EEEEEEEENS5_IJNSA_ILi256EEENSA_ILi128EEENSA_ILi32EEEEEEfNS5_IJlSD_lEEEfSK_NS4_8TiledMMAINS4_8MMA_AtomIJNS4_23SM100_MMA_TF32_2x1SM_SSINS_10tfloat32_tESO_fLi256ELi128ELNS4_4UMMA5MajorE0ELSQ_0ELNSP_7ScaleInE0ELSR_0EEEEEENS4_6LayoutINS5_IJSD_SD_SD_EEENS5_IJNSA_ILi0EEESW_SW_EEEEENS5_IJNS4_10UnderscoreESZ_SZ_EEEEENS4_28SM100_TMA_2SM_LOAD_MULTICASTENS4_14ComposedLayoutINS4_7SwizzleILi3ELi4ELi3EEENS4_18smem_ptr_flag_bitsILi32EEENSU_INS5_IJNSA_ILi8EEESI_EEENS5_IJSI_SD_EEEEEEEvNS4_8identityES12_S1C_vS1D_EENS_8epilogue10collective18CollectiveEpilogueINS1F_23Sm100TmaWarpSpecializedILi4ELi2ELi16ELb1ELb0EEEJNS5_IJSH_SH_SI_EEENS5_IJNSU_ISH_SD_EENSU_INSA_ILi16EEESD_EEEEEfSK_fSK_NS1F_6fusion15FusionCallbacksIS1J_NS1P_17LinearCombinationIffffLNS_15FloatRoundStyleE2EEES1K_S1O_JEEENS4_5SM1004TMEM4LOAD26SM100_TMEM_LOAD_32dp32b16xENS4_13SM90_TMA_LOADENS13_INS14_ILi2ELi4ELi3EEES17_NSU_INS5_IJS18_S1M_EEENS5_IJS1M_SD_EEEEEEENS4_39AutoVectorizingCopyWithAssumedAlignmentILi128EEENS4_14SM90_TMA_STOREES24_S26_S26_EEEvvEEEEvNT_6ParamsE,"aw",@nobits
	.sectionflags	@""
	.align	16
	.zero		1024


//--------------------- .nv.shared.reserved.0     --------------------------
	.section	.nv.shared.reserved.0,"aw",@nobits
	.weak		__nv_reservedSMEM_offset_0_alias
	.size		__nv_reservedSMEM_offset_0_alias, 0, 64
	.other		__nv_reservedSMEM_offset_0_alias,@"STO_CUDA_RESERVED_SHARED STV_DEFAULT"
__nv_reservedSMEM_offset_0_alias:
	.zero		0
.nv.shared.reserved.0:
	.zero		64
	.weak		__nv_reservedSMEM_tcgen05_partition
	.type		__nv_reservedSMEM_tcgen05_partition,@object
	.size		__nv_reservedSMEM_tcgen05_partition,(.L_0 - __nv_reservedSMEM_tcgen05_partition)
__nv_reservedSMEM_tcgen05_partition:
	.zero		32
.L_0:


//--------------------- .nv.global                --------------------------
	.section	.nv.global,"aw",@nobits
.nv.global:
	.type		_ZN40_INTERNAL_02d1ca2e_4_k_cu_68f50dc6_301034cute1_E,@object
	.size		_ZN40_INTERNAL_02d1ca2e_4_k_cu_68f50dc6_301034cute1_E,(_ZN40_INTERNAL_02d1ca2e_4_k_cu_68f50dc6_301034cuda3std3__45__cpo6cbeginE - _ZN40_INTERNAL_02d1ca2e_4_k_cu_68f50dc6_301034cute1_E)
_ZN40_INTERNAL_02d1ca2e_4_k_cu_68f50dc6_301034cute1_E:
	.zero		1
	.type		_ZN40_INTERNAL_02d1ca2e_4_k_cu_68f50dc6_301034cuda3std3__45__cpo6cbeginE,@object
	.size		_ZN40_INTERNAL_02d1ca2e_4_k_cu_68f50dc6_301034cuda3std3__45__cpo6cbeginE,(_ZN40_INTERNAL_02d1ca2e_4_k_cu_68f50dc6_301034cuda3std3__48in_placeE - _ZN40_INTERNAL_02d1ca2e_4_k_cu_68f50dc6_301034cuda3std3__45__cpo6cbeginE)
_ZN40_INTERNAL_02d1ca2e_4_k_cu_68f50dc6_301034cuda3std3__45__cpo6cbeginE:
	.zero		1
	.type		_ZN40_INTERNAL_02d1ca2e_4_k_cu_68f50dc6_301034cuda3std3__48in_placeE,@object
	.size		_ZN40_INTERNAL_02d1ca2e_4_k_cu_68f50dc6_301034cuda3std3__48in_placeE,(_ZN40_INTERNAL_02d1ca2e_4_k_cu_68f50dc6_301034cuda3std6ranges3__45__cpo9iter_moveE - _ZN40_INTERNAL_02d1ca2e_4_k_cu_68f50dc6_301034cuda3std3__48in_placeE)
_ZN40_INTERNAL_02d1ca2e_4_k_cu_68f50dc6_301034cuda3std3__48in_placeE:
	.zero		1
	.type		_ZN40_INTERNAL_02d1ca2e_4_k_cu_68f50dc6_301034cuda3std6ranges3__45__cpo9iter_moveE,@object
	.size		_ZN40_INTERNAL_02d1ca2e_4_k_cu_68f50dc6_301034cuda3std6ranges3__45__cpo9iter_moveE,(_ZN40_INTERNAL_02d1ca2e_4_k_cu_68f50dc6_301034cuda3std3__45__cpo5beginE - _ZN40_INTERNAL_02d1ca2e_4_k_cu_68f50dc6_301034cuda3std6ranges3__45__cpo9iter_moveE)
_ZN40_INTERNAL_02d1ca2e_4_k_cu_68f50dc6_301034cuda3std6ranges3__45__cpo9iter_moveE:
	.zero		1
	.type		_ZN40_INTERNAL_02d1ca2e_4_k_cu_68f50dc6_301034cuda3std3__45__cpo5beginE,@object
	.size		_ZN40_INTERNAL_02d1ca2e_4_k_cu_68f50dc6_301034cuda3std3__45__cpo5beginE,(_ZN40_INTERNAL_02d1ca2e_4_k_cu_68f50dc6_301034cuda3std3__442_GLOBAL__N__02d1ca2e_4_k_cu_68f50dc6_301036ignoreE - _ZN40_INTERNAL_02d1ca2e_4_k_cu_68f50dc6_301034cuda3std3__45__cpo5beginE)
_ZN40_INTERNAL_02d1ca2e_4_k_cu_68f50dc6_301034cuda3std3__45__cpo5beginE:
	.zero		1
	.type		_ZN40_INTERNAL_02d1ca2e_4_k_cu_68f50dc6_301034cuda3std3__442_GLOBAL__N__02d1ca2e_4_k_cu_68f50dc6_301036ignoreE,@object
	.size		_ZN40_INTERNAL_02d1ca2e_4_k_cu_68f50dc6_301034cuda3std3__442_GLOBAL__N__02d1ca2e_4_k_cu_68f50dc6_301036ignoreE,(_ZN40_INTERNAL_02d1ca2e_4_k_cu_68f50dc6_301034cute7productE - _ZN40_INTERNAL_02d1ca2e_4_k_cu_68f50dc6_301034cuda3std3__442_GLOBAL__N__02d1ca2e_4_k_cu_68f50dc6_301036ignoreE)
_ZN40_INTERNAL_02d1ca2e_4_k_cu_68f50dc6_301034cuda3std3__442_GLOBAL__N__02d1ca2e_4_k_cu_68f50dc6_301036ignoreE:
	.zero		1
	.type		_ZN40_INTERNAL_02d1ca2e_4_k_cu_68f50dc6_301034cute7productE,@object
	.size		_ZN40_INTERNAL_02d1ca2e_4_k_cu_68f50dc6_301034cute7productE,(_ZN40_INTERNAL_02d1ca2e_4_k_cu_68f50dc6_301034cuda3std3__45__cpo3endE - _ZN40_INTERNAL_02d1ca2e_4_k_cu_68f50dc6_301034cute7productE)
_ZN40_INTERNAL_02d1ca2e_4_k_cu_68f50dc6_301034cute7productE:
	.zero		1
	.type		_ZN40_INTERNAL_02d1ca2e_4_k_cu_68f50dc6_301034cuda3std3__45__cpo3endE,@object
	.size		_ZN40_INTERNAL_02d1ca2e_4_k_cu_68f50dc6_301034cuda3std3__45__cpo3endE,(_ZN40_INTERNAL_02d1ca2e_4_k_cu_68f50dc6_301034cuda3std3__419piecewise_constructE - _ZN40_INTERNAL_02d1ca2e_4_k_cu_68f50dc6_301034cuda3std3__45__cpo3endE)
_ZN40_INTERNAL_02d1ca2e_4_k_cu_68f50dc6_301034cuda3std3__45__cpo3endE:
	.zero		1
	.type		_ZN40_INTERNAL_02d1ca2e_4_k_cu_68f50dc6_301034cuda3std3__419piecewise_constructE,@object
	.size		_ZN40_INTERNAL_02d1ca2e_4_k_cu_68f50dc6_301034cuda3std3__419piecewise_constructE,(_ZN40_INTERNAL_02d1ca2e_4_k_cu_68f50dc6_301034cuda3std3__45__cpo4cendE - _ZN40_INTERNAL_02d1ca2e_4_k_cu_68f50dc6_301034cuda3std3__419piecewise_constructE)
_ZN40_INTERNAL_02d1ca2e_4_k_cu_68f50dc6_301034cuda3std3__419piecewise_constructE:
	.zero		1
	.type		_ZN40_INTERNAL_02d1ca2e_4_k_cu_68f50dc6_301034cuda3std3__45__cpo4cendE,@object
	.size		_ZN40_INTERNAL_02d1ca2e_4_k_cu_68f50dc6_301034cuda3std3__45__cpo4cendE,(_ZN40_INTERNAL_02d1ca2e_4_k_cu_68f50dc6_301034cuda3std6ranges3__45__cpo4swapE - _ZN40_INTERNAL_02d1ca2e_4_k_cu_68f50dc6_301034cuda3std3__45__cpo4cendE)
_ZN40_INTERNAL_02d1ca2e_4_k_cu_68f50dc6_301034cuda3std3__45__cpo4cendE:
	.zero		1
	.type		_ZN40_INTERNAL_02d1ca2e_4_k_cu_68f50dc6_301034cuda3std6ranges3__45__cpo4swapE,@object
	.size		_ZN40_INTERNAL_02d1ca2e_4_k_cu_68f50dc6_301034cuda3std6ranges3__45__cpo4swapE,(.L_10 - _ZN40_INTERNAL_02d1ca2e_4_k_cu_68f50dc6_301034cuda3std6ranges3__45__cpo4swapE)
_ZN40_INTERNAL_02d1ca2e_4_k_cu_68f50dc6_301034cuda3std6ranges3__45__cpo4swapE:
	.zero		1
.L_10:


//--------------------- .nv.constant0._ZN7cutlass13device_kernelINS_4gemm6kernel13GemmUniversalIN4cute5tupleIJiiiiEEENS1_10collective13CollectiveMmaINS1_35MainloopSm100TmaUmmaWarpSpecializedILi8ELi2ELi4ENS5_IJNS4_1CILi4EEENSA_ILi2EEENSA_ILi1EEEEEEEENS5_IJNSA_ILi256EEENSA_ILi128EEENSA_ILi32EEEEEEfNS5_IJlSD_lEEEfSK_NS4_8TiledMMAINS4_8MMA_AtomIJNS4_23SM100_MMA_TF32_2x1SM_SSINS_10tfloat32_tESO_fLi256ELi128ELNS4_4UMMA5MajorE0ELSQ_0ELNSP_7ScaleInE0ELSR_0EEEEEENS4_6LayoutINS5_IJSD_SD_SD_EEENS5_IJNSA_ILi0EEESW_SW_EEEEENS5_IJNS4_10UnderscoreESZ_SZ_EEEEENS4_28SM100_TMA_2SM_LOAD_MULTICASTENS4_14ComposedLayoutINS4_7SwizzleILi3ELi4ELi3EEENS4_18smem_ptr_flag_bitsILi32EEENSU_INS5_IJNSA_ILi8EEESI_EEENS5_IJSI_SD_EEEEEEEvNS4_8identityES12_S1C_vS1D_EENS_8epilogue10collective18CollectiveEpilogueINS1F_23Sm100TmaWarpSpecializedILi4ELi2ELi16ELb1ELb0EEEJNS5_IJSH_SH_SI_EEENS5_IJNSU_ISH_SD_EENSU_INSA_ILi16EEESD_EEEEEfSK_fSK_NS1F_6fusion15FusionCallbacksIS1J_NS1P_17LinearCombinationIffffLNS_15FloatRoundStyleE2EEES1K_S1O_JEEENS4_5SM1004TMEM4LOAD26SM100_TMEM_LOAD_32dp32b16xENS4_13SM90_TMA_LOADENS13_INS14_ILi2ELi4ELi3EEES17_NSU_INS5_IJS18_S1M_EEENS5_IJS1M_SD_EEEEEEENS4_39AutoVectorizingCopyWithAssumedAlignmentILi128EEENS4_14SM90_TMA_STOREES24_S26_S26_EEEvvEEEEvNT_6ParamsE --------------------------
	.section	.nv.constant0._ZN7cutlass13device_kernelINS_4gemm6kernel13GemmUniversalIN4cute5tupleIJiiiiEEENS1_10collective13CollectiveMmaINS1_35MainloopSm100TmaUmmaWarpSpecializedILi8ELi2ELi4ENS5_IJNS4_1CILi4EEENSA_ILi2EEENSA_ILi1EEEEEEEENS5_IJNSA_ILi256EEENSA_ILi128EEENSA_ILi32EEEEEEfNS5_IJlSD_lEEEfSK_NS4_8TiledMMAINS4_8MMA_AtomIJNS4_23SM100_MMA_TF32_2x1SM_SSINS_10tfloat32_tESO_fLi256ELi128ELNS4_4UMMA5MajorE0ELSQ_0ELNSP_7ScaleInE0ELSR_0EEEEEENS4_6LayoutINS5_IJSD_SD_SD_EEENS5_IJNSA_ILi0EEESW_SW_EEEEENS5_IJNS4_10UnderscoreESZ_SZ_EEEEENS4_28SM100_TMA_2SM_LOAD_MULTICASTENS4_14ComposedLayoutINS4_7SwizzleILi3ELi4ELi3EEENS4_18smem_ptr_flag_bitsILi32EEENSU_INS5_IJNSA_ILi8EEESI_EEENS5_IJSI_SD_EEEEEEEvNS4_8identityES12_S1C_vS1D_EENS_8epilogue10collective18CollectiveEpilogueINS1F_23Sm100TmaWarpSpecializedILi4ELi2ELi16ELb1ELb0EEEJNS5_IJSH_SH_SI_EEENS5_IJNSU_ISH_SD_EENSU_INSA_ILi16EEESD_EEEEEfSK_fSK_NS1F_6fusion15FusionCallbacksIS1J_NS1P_17LinearCombinationIffffLNS_15FloatRoundStyleE2EEES1K_S1O_JEEENS4_5SM1004TMEM4LOAD26SM100_TMEM_LOAD_32dp32b16xENS4_13SM90_TMA_LOADENS13_INS14_ILi2ELi4ELi3EEES17_NSU_INS5_IJS18_S1M_EEENS5_IJS1M_SD_EEEEEEENS4_39AutoVectorizingCopyWithAssumedAlignmentILi128EEENS4_14SM90_TMA_STOREES24_S26_S26_EEEvvEEEEvNT_6ParamsE,"a",@progbits
	.sectionflags	@""
	.align	4
.nv.constant0._ZN7cutlass13device_kernelINS_4gemm6kernel13GemmUniversalIN4cute5tupleIJiiiiEEENS1_10collective13CollectiveMmaINS1_35MainloopSm100TmaUmmaWarpSpecializedILi8ELi2ELi4ENS5_IJNS4_1CILi4EEENSA_ILi2EEENSA_ILi1EEEEEEEENS5_IJNSA_ILi256EEENSA_ILi128EEENSA_ILi32EEEEEEfNS5_IJlSD_lEEEfSK_NS4_8TiledMMAINS4_8MMA_AtomIJNS4_23SM100_MMA_TF32_2x1SM_SSINS_10tfloat32_tESO_fLi256ELi128ELNS4_4UMMA5MajorE0ELSQ_0ELNSP_7ScaleInE0ELSR_0EEEEEENS4_6LayoutINS5_IJSD_SD_SD_EEENS5_IJNSA_ILi0EEESW_SW_EEEEENS5_IJNS4_10UnderscoreESZ_SZ_EEEEENS4_28SM100_TMA_2SM_LOAD_MULTICASTENS4_14ComposedLayoutINS4_7SwizzleILi3ELi4ELi3EEENS4_18smem_ptr_flag_bitsILi32EEENSU_INS5_IJNSA_ILi8EEESI_EEENS5_IJSI_SD_EEEEEEEvNS4_8identityES12_S1C_vS1D_EENS_8epilogue10collective18CollectiveEpilogueINS1F_23Sm100TmaWarpSpecializedILi4ELi2ELi16ELb1ELb0EEEJNS5_IJSH_SH_SI_EEENS5_IJNSU_ISH_SD_EENSU_INSA_ILi16EEESD_EEEEEfSK_fSK_NS1F_6fusion15FusionCallbacksIS1J_NS1P_17LinearCombinationIffffLNS_15FloatRoundStyleE2EEES1K_S1O_JEEENS4_5SM1004TMEM4LOAD26SM100_TMEM_LOAD_32dp32b16xENS4_13SM90_TMA_LOADENS13_INS14_ILi2ELi4ELi3EEES17_NSU_INS5_IJS18_S1M_EEENS5_IJS1M_SD_EEEEEEENS4_39AutoVectorizingCopyWithAssumedAlignmentILi128EEENS4_14SM90_TMA_STOREES24_S26_S26_EEEvvEEEEvNT_6ParamsE:
	.zero		2944


//--------------------- SYMBOLS --------------------------

	.type		.nv.reservedSmem.offset0,@object
	.size		.nv.reservedSmem.offset0,0x4
	.type		.nv.reservedSmem.cap,@object
	.size		.nv.reservedSmem.cap,0x4
	.type		__assertfail,@function
